def gluon_wgmma(
    a_ptr,
    b_ptr,
    c_ptr,
    M,
    N,
    K,
    stride_am,
    stride_bk,
    stride_cm,
    BLOCK_M: gl.constexpr,
    BLOCK_N: gl.constexpr,
    BLOCK_K: gl.constexpr,
    DTYPE: gl.constexpr,
    A_LAYOUT: gl.constexpr,
    B_LAYOUT: gl.constexpr,
    C_LAYOUT: gl.constexpr,
    B_SHAPE: gl.constexpr,
    TRANS_B: gl.constexpr,
    NUM_BUFFERS: gl.constexpr,
    NUM_WARPS: gl.constexpr,
):
    a_desc = tma.make_tensor_descriptor(
        a_ptr, [M, K], [stride_am, 1], [BLOCK_M, BLOCK_K], A_LAYOUT
    )
    b_desc = tma.make_tensor_descriptor(
        b_ptr,
        [N, K] if TRANS_B else [K, N],
        [stride_bk, 1],
        B_SHAPE,
        B_LAYOUT,
    )
    c_desc = tma.make_tensor_descriptor(
        c_ptr, [M, N], [stride_cm, 1], [BLOCK_M, BLOCK_N], C_LAYOUT
    )

    a_bufs = gl.allocate_shared_memory(
        DTYPE, [NUM_BUFFERS, BLOCK_M, BLOCK_K], A_LAYOUT
    )
    b_bufs = gl.allocate_shared_memory(DTYPE, [NUM_BUFFERS] + B_SHAPE, B_LAYOUT)

    pid_m = gl.program_id(0)
    pid_n = gl.program_id(1)
    off_m = pid_m * BLOCK_M
    off_n = pid_n * BLOCK_N

    mma_layout: gl.constexpr = pick_wgmma_layout(DTYPE, BLOCK_M, BLOCK_N, NUM_WARPS)
    acc = warpgroup_mma_init(
        gl.zeros((BLOCK_M, BLOCK_N), dtype=gl.float32, layout=mma_layout)
    )

    bars = gl.allocate_shared_memory(
        gl.int64, [NUM_BUFFERS, 1], mbarrier.MBarrierLayout()
    )
    for i in gl.static_range(NUM_BUFFERS):
        mbarrier.init(bars.index(i), count=1)
    idx = 0
    phase = 0

    for k in range(0, K, BLOCK_K):
        a = a_bufs.index(idx)
        b = b_bufs.index(idx)
        bar = bars.index(idx)
        mbarrier.expect(bar, a_desc.block_type.nbytes + b_desc.block_type.nbytes)
        tma.async_copy_global_to_shared(a_desc, [off_m, k], bar, a)
        tma.async_copy_global_to_shared(
            b_desc, [off_n, k] if TRANS_B else [k, off_n], bar, b
        )
        mbarrier.wait(bar, phase=phase)

        if TRANS_B:
            b = b.permute((1, 0))
        acc = warpgroup_mma_wait(num_outstanding=0, deps=(acc,))
        acc = warpgroup_mma(a, b, acc, is_async=True)

        idx += 1
        if idx == NUM_BUFFERS:
            idx = 0
            phase ^= 1

    acc = warpgroup_mma_wait(num_outstanding=0, deps=(acc,))
    for i in gl.static_range(NUM_BUFFERS):
        mbarrier.invalidate(bars.index(i))

    c_smem = gl.allocate_shared_memory(DTYPE, [BLOCK_M, BLOCK_N], C_LAYOUT)
    c_smem.store(acc.to(DTYPE))
    fence_async_shared()
    tma.async_copy_shared_to_global(c_desc, [off_m, off_n], c_smem)
    tma.store_wait(pendings=0)

# config = {"BLOCK_K": 64, "BLOCK_M": 128, "BLOCK_N": 128, "arch": "sm_90", "dtype": "bf16", "num_buffers": 2, "num_warps": 8, "trans_b": 1}
# arch = sm_90


// ===== COMPILED SASS (sm_90a) =====

	.target	sm_90a

	.elftype	@"ET_EXEC"


//--------------------- .note.nv.tkinfo           --------------------------
	.section	.note.nv.tkinfo,"",@"SHT_NOTE"
	.sectionflags	@"SHF_NOTE_NV_TKINFO"
	.tkinfo
        /*0018*/ 	.word	0x00000002
        /*0030*/ 	.string	""
        /*0030*/ 	.string	"ptxas"
        /*0030*/ 	.string	"Cuda compilation tools, release 13.0, V13.0.88"
        /*0030*/ 	.string	"Build cuda_13.0.r13.0/compiler.36424714_0"
        /*0030*/ 	.string	"-v  -suppress-debug-info  -lineinfo  -arch sm_90a "



//--------------------- .note.nv.cuinfo           --------------------------
	.section	.note.nv.cuinfo,"",@"SHT_NOTE"
	.sectionflags	@"SHF_NOTE_NV_CUINFO"
        /*0018*/ 	.short	0x0002
        /*001a*/ 	.short	0x005a
        /*001c*/ 	.short	0x0082
	.zero		2


//--------------------- .nv.info                  --------------------------
	.section	.nv.info,"",@"SHT_CUDA_INFO"
	.align	4


	//----- nvinfo : EIATTR_REGCOUNT
	.align		4
        /*0000*/ 	.byte	0x04, 0x2f
        /*0002*/ 	.short	(.L_1 - .L_0)
	.align		4
.L_0:
        /*0004*/ 	.word	index@(gluon_wgmma)
        /*0008*/ 	.word	0x0000005a


	//----- nvinfo : EIATTR_FRAME_SIZE
	.align		4
.L_1:
        /*000c*/ 	.byte	0x04, 0x11
        /*000e*/ 	.short	(.L_3 - .L_2)
	.align		4
.L_2:
        /*0010*/ 	.word	index@(gluon_wgmma)
        /*0014*/ 	.word	0x00000000


	//----- nvinfo : EIATTR_MIN_STACK_SIZE
	.align		4
.L_3:
        /*0018*/ 	.byte	0x04, 0x12
        /*001a*/ 	.short	(.L_5 - .L_4)
	.align		4
.L_4:
        /*001c*/ 	.word	index@(gluon_wgmma)
        /*0020*/ 	.word	0x00000000
.L_5:


//--------------------- .nv.compat                --------------------------
	.section	.nv.compat,"",@"SHT_CUDA_COMPAT_INFO"
	.align	4
        /*0000*/ 	.byte	0x02, 0x09, 0x01, 0x00, 0x02, 0x02, 0x04, 0x00, 0x02, 0x05, 0x05, 0x00, 0x03, 0x07, 0x01, 0x01
        /*0010*/ 	.byte	0x02, 0x03, 0x03, 0x00, 0x02, 0x06, 0x01, 0x00, 0x04, 0x0b, 0x08, 0x00, 0x00, 0x00, 0x00, 0x00
        /*0020*/ 	.byte	0x00, 0x00, 0x00, 0x00


//--------------------- .nv.info.gluon_wgmma      --------------------------
	.section	.nv.info.gluon_wgmma,"",@"SHT_CUDA_INFO"
	.sectionflags	@""
	.align	4


	//----- nvinfo : EIATTR_CUDA_API_VERSION
	.align		4
        /*0000*/ 	.byte	0x04, 0x37
        /*0002*/ 	.short	(.L_7 - .L_6)
.L_6:
        /*0004*/ 	.word	0x00000082


	//----- nvinfo : EIATTR_KPARAM_INFO
	.align		4
.L_7:
        /*0008*/ 	.byte	0x04, 0x17
        /*000a*/ 	.short	(.L_9 - .L_8)
.L_8:
        /*000c*/ 	.word	0x00000000
        /*0010*/ 	.short	0x000a
        /*0012*/ 	.short	0x0048
        /*0014*/ 	.byte	0x00, 0xf4, 0x21, 0x00


	//----- nvinfo : EIATTR_KPARAM_INFO
	.align		4
.L_9:
        /*0018*/ 	.byte	0x04, 0x17
        /*001a*/ 	.short	(.L_11 - .L_10)
.L_10:
        /*001c*/ 	.word	0x00000000
        /*0020*/ 	.short	0x0009
        /*0022*/ 	.short	0x0040
        /*0024*/ 	.byte	0x00, 0xf4, 0x21, 0x00


	//----- nvinfo : EIATTR_KPARAM_INFO
	.align		4
.L_11:
        /*0028*/ 	.byte	0x04, 0x17
        /*002a*/ 	.short	(.L_13 - .L_12)
.L_12:
        /*002c*/ 	.word	0x00000000
        /*0030*/ 	.short	0x0008
        /*0032*/ 	.short	0x0038
        /*0034*/ 	.byte	0x00, 0xf0, 0x21, 0x00


	//----- nvinfo : EIATTR_KPARAM_INFO
	.align		4
.L_13:
        /*0038*/ 	.byte	0x04, 0x17
        /*003a*/ 	.short	(.L_15 - .L_14)
.L_14:
        /*003c*/ 	.word	0x00000000
        /*0040*/ 	.short	0x0007
        /*0042*/ 	.short	0x0030
        /*0044*/ 	.byte	0x00, 0xf0, 0x21, 0x00


	//----- nvinfo : EIATTR_KPARAM_INFO
	.align		4
.L_15:
        /*0048*/ 	.byte	0x04, 0x17
        /*004a*/ 	.short	(.L_17 - .L_16)
.L_16:
        /*004c*/ 	.word	0x00000000
        /*0050*/ 	.short	0x0006
        /*0052*/ 	.short	0x0028
        /*0054*/ 	.byte	0x00, 0xf0, 0x21, 0x00


	//----- nvinfo : EIATTR_KPARAM_INFO
	.align		4
.L_17:
        /*0058*/ 	.byte	0x04, 0x17
        /*005a*/ 	.short	(.L_19 - .L_18)
.L_18:
        /*005c*/ 	.word	0x00000000
        /*0060*/ 	.short	0x0005
        /*0062*/ 	.short	0x0020
        /*0064*/ 	.byte	0x00, 0xf0, 0x11, 0x00


	//----- nvinfo : EIATTR_KPARAM_INFO
	.align		4
.L_19:
        /*0068*/ 	.byte	0x04, 0x17
        /*006a*/ 	.short	(.L_21 - .L_20)
.L_20:
        /*006c*/ 	.word	0x00000000
        /*0070*/ 	.short	0x0004
        /*0072*/ 	.short	0x001c
        /*0074*/ 	.byte	0x00, 0xf0, 0x11, 0x00


	//----- nvinfo : EIATTR_KPARAM_INFO
	.align		4
.L_21:
        /*0078*/ 	.byte	0x04, 0x17
        /*007a*/ 	.short	(.L_23 - .L_22)
.L_22:
        /*007c*/ 	.word	0x00000000
        /*0080*/ 	.short	0x0003
        /*0082*/ 	.short	0x0018
        /*0084*/ 	.byte	0x00, 0xf0, 0x11, 0x00


	//----- nvinfo : EIATTR_KPARAM_INFO
	.align		4
.L_23:
        /*0088*/ 	.byte	0x04, 0x17
        /*008a*/ 	.short	(.L_25 - .L_24)
.L_24:
        /*008c*/ 	.word	0x00000000
        /*0090*/ 	.short	0x0002
        /*0092*/ 	.short	0x0010
        /*0094*/ 	.byte	0x00, 0xf4, 0x21, 0x00


	//----- nvinfo : EIATTR_KPARAM_INFO
	.align		4
.L_25:
        /*0098*/ 	.byte	0x04, 0x17
        /*009a*/ 	.short	(.L_27 - .L_26)
.L_26:
        /*009c*/ 	.word	0x00000000
        /*00a0*/ 	.short	0x0001
        /*00a2*/ 	.short	0x0008
        /*00a4*/ 	.byte	0x00, 0xf4, 0x21, 0x00


	//----- nvinfo : EIATTR_KPARAM_INFO
	.align		4
.L_27:
        /*00a8*/ 	.byte	0x04, 0x17
        /*00aa*/ 	.short	(.L_29 - .L_28)
.L_28:
        /*00ac*/ 	.word	0x00000000
        /*00b0*/ 	.short	0x0000
        /*00b2*/ 	.short	0x0000
        /*00b4*/ 	.byte	0x00, 0xf4, 0x21, 0x00


	//----- nvinfo : EIATTR_SPARSE_MMA_MASK
	.align		4
.L_29:
        /*00b8*/ 	.byte	0x03, 0x50
        /*00ba*/ 	.short	0x0000


	//----- nvinfo : EIATTR_MAXREG_COUNT
	.align		4
        /*00bc*/ 	.byte	0x03, 0x1b
        /*00be*/ 	.short	0x00ff


	//----- nvinfo : EIATTR_NUM_BARRIERS
	.align		4
        /*00c0*/ 	.byte	0x02, 0x4c
        /*00c2*/ 	.byte	0x01
	.zero		1


	//----- nvinfo : EIATTR_MERCURY_ISA_VERSION
	.align		4
        /*00c4*/ 	.byte	0x03, 0x5f
        /*00c6*/ 	.short	0x0101


	//----- nvinfo : EIATTR_INT_WARP_WIDE_INSTR_OFFSETS
	.align		4
        /*00c8*/ 	.byte	0x04, 0x31
        /*00ca*/ 	.short	(.L_31 - .L_30)


	//   ....[0]....
.L_30:
        /*00cc*/ 	.word	0x00001320


	//   ....[1]....
        /*00d0*/ 	.word	0x00001340


	//   ....[2]....
        /*00d4*/ 	.word	0x000013f0


	//   ....[3]....
        /*00d8*/ 	.word	0x000018b0


	//   ....[4]....
        /*00dc*/ 	.word	0x000018c0


	//   ....[5]....
        /*00e0*/ 	.word	0x00001930


	//   ....[6]....
        /*00e4*/ 	.word	0x00001940


	//   ....[7]....
        /*00e8*/ 	.word	0x00002050


	//   ....[8]....
        /*00ec*/ 	.word	0x00002060


	//----- nvinfo : EIATTR_COOP_GROUP_MASK_REGIDS
	.align		4
.L_31:
        /*00f0*/ 	.byte	0x04, 0x29
        /*00f2*/ 	.short	(.L_33 - .L_32)


	//   ....[0]....
.L_32:
        /*00f4*/ 	.word	0xffffffff


	//   ....[1]....
        /*00f8*/ 	.word	0xffffffff


	//   ....[2]....
        /*00fc*/ 	.word	0xffffffff


	//----- nvinfo : EIATTR_COOP_GROUP_INSTR_OFFSETS
	.align		4
.L_33:
        /*0100*/ 	.byte	0x04, 0x28
        /*0102*/ 	.short	(.L_35 - .L_34)


	//   ....[0]....
.L_34:
        /*0104*/ 	.word	0x00000150


	//   ....[1]....
        /*0108*/ 	.word	0x00000700


	//   ....[2]....
        /*010c*/ 	.word	0x00000cf0


	//----- nvinfo : EIATTR_MBARRIER_INSTR_OFFSETS
	.align		4
.L_35:
        /*0110*/ 	.byte	0x04, 0x39
        /*0112*/ 	.short	(.L_37 - .L_36)


	//   ....[0]....
.L_36:
        /*0114*/ 	.word	0x00001490
        /*0118*/ 	.word	0x000000ff
        /*011c*/ 	.word	0x00010000
        /*0120*/ 	.short	0x0100
        /*0122*/ 	.byte	0x14
	.zero		1


	//   ....[1]....
        /*0124*/ 	.word	0x000015d0
        /*0128*/ 	.word	0x000000ff
        /*012c*/ 	.word	0x00010008
        /*0130*/ 	.short	0x0100
        /*0132*/ 	.byte	0x14
	.zero		1


	//   ....[2]....
        /*0134*/ 	.word	0x000019f0
        /*0138*/ 	.word	0x000000ff
        /*013c*/ 	.word	0x00010000
        /*0140*/ 	.short	0x010a
        /*0142*/ 	.byte	0x12
	.zero		1


	//   ....[3]....
        /*0144*/ 	.word	0x00001d70
        /*0148*/ 	.word	0x000000ff
        /*014c*/ 	.word	0x00010000
        /*0150*/ 	.short	0x0108
        /*0152*/ 	.byte	0x14
	.zero		1


	//   ....[4]....
        /*0154*/ 	.word	0x00001e90
        /*0158*/ 	.word	0x000000ff
        /*015c*/ 	.word	0x00010008
        /*0160*/ 	.short	0x0108
        /*0162*/ 	.byte	0x14
	.zero		1


	//   ....[5]....
        /*0164*/ 	.word	0x000020f0
        /*0168*/ 	.word	0x000000ff
        /*016c*/ 	.word	0x00010000
        /*0170*/ 	.short	0x010a
        /*0172*/ 	.byte	0x12
	.zero		1


	//----- nvinfo : EIATTR_NUM_MBARRIERS
	.align		4
.L_37:
        /*0174*/ 	.byte	0x03, 0x38
        /*0176*/ 	.short	0x0002


	//----- nvinfo : EIATTR_EXIT_INSTR_OFFSETS
	.align		4
        /*0178*/ 	.byte	0x04, 0x1c
        /*017a*/ 	.short	(.L_39 - .L_38)


	//   ....[0]....
.L_38:
        /*017c*/ 	.word	0x000020e0


	//----- nvinfo : EIATTR_REQNTID
	.align		4
.L_39:
        /*0180*/ 	.byte	0x04, 0x10
        /*0182*/ 	.short	(.L_41 - .L_40)
.L_40:
        /*0184*/ 	.word	0x00000100
        /*0188*/ 	.word	0x00000001
        /*018c*/ 	.word	0x00000001


	//----- nvinfo : EIATTR_CRS_STACK_SIZE
	.align		4
.L_41:
        /*0190*/ 	.byte	0x04, 0x1e
        /*0192*/ 	.short	(.L_43 - .L_42)
.L_42:
        /*0194*/ 	.word	0x00000000


	//----- nvinfo : EIATTR_CBANK_PARAM_SIZE
	.align		4
.L_43:
        /*0198*/ 	.byte	0x03, 0x19
        /*019a*/ 	.short	0x0050


	//----- nvinfo : EIATTR_PARAM_CBANK
	.align		4
        /*019c*/ 	.byte	0x04, 0x0a
        /*019e*/ 	.short	(.L_45 - .L_44)
	.align		4
.L_44:
        /*01a0*/ 	.word	index@(.nv.constant0.gluon_wgmma)
        /*01a4*/ 	.short	0x0210
        /*01a6*/ 	.short	0x0050


	//----- nvinfo : EIATTR_SW_WAR
	.align		4
.L_45:
        /*01a8*/ 	.byte	0x04, 0x36
        /*01aa*/ 	.short	(.L_47 - .L_46)
.L_46:
        /*01ac*/ 	.word	0x00000008
.L_47:


//--------------------- .nv.callgraph             --------------------------
	.section	.nv.callgraph,"",@"SHT_CUDA_CALLGRAPH"
	.align	4
	.sectionentsize	8
	.align		4
        /*0000*/ 	.word	0x00000000
	.align		4
        /*0004*/ 	.word	0xffffffff
	.align		4
        /*0008*/ 	.word	0x00000000
	.align		4
        /*000c*/ 	.word	0xfffffffe
	.align		4
        /*0010*/ 	.word	0x00000000
	.align		4
        /*0014*/ 	.word	0xfffffffd
	.align		4
        /*0018*/ 	.word	0x00000000
	.align		4
        /*001c*/ 	.word	0xfffffffc


//--------------------- .text.gluon_wgmma         --------------------------
	.section	.text.gluon_wgmma,"ax",@progbits
	.align	128
        .global         gluon_wgmma
        .type           gluon_wgmma,@function
        .size           gluon_wgmma,(.L_x_52 - gluon_wgmma)
        .other          gluon_wgmma,@"STO_CUDA_ENTRY STV_DEFAULT"
gluon_wgmma:
.text.gluon_wgmma:
[----:B------:R-:W-:Y:S01]  /*0000*/  LDC R1, c[0x0][0x28] ;  /* 0x00000a00ff017b82 */ /* 0x000fe20000000800 */
[----:B------:R-:W1:Y:S07]  /*0010*/  S2R R0, SR_TID.X ;  /* 0x0000000000007919 */ /* 0x000e6e0000002100 */
[----:B------:R-:W2:Y:S01]  /*0020*/  S2UR UR4, SR_CgaCtaId ;  /* 0x00000000000479c3 */ /* 0x000ea20000008800 */
[----:B------:R-:W-:Y:S01]  /*0030*/  UMOV UR20, 0x400 ;  /* 0x0000040000147882 */ /* 0x000fe20000000000 */
[----:B------:R-:W-:Y:S01]  /*0040*/  ULDC UR6, c[0x0][0xc] ;  /* 0x0000030000067ab9 */ /* 0x000fe20000000800 */
[----:B------:R-:W-:Y:S01]  /*0050*/  ULDC.64 UR26, c[0x0][0x250] ;  /* 0x00009400001a7ab9 */ /* 0x000fe20000000a00 */
[----:B------:R-:W-:Y:S04]  /*0060*/  BSSY B0, `(.L_x_0) ;  /* 0x000001f000007945 */ /* 0x000fe80003800000 */
[----:B------:R-:W3:Y:S08]  /*0070*/  LDC R4, c[0x0][0x228] ;  /* 0x00008a00ff047b82 */ /* 0x000ef00000000800 */
[----:B------:R-:W4:Y:S08]  /*0080*/  LDC R13, c[0x0][0x230] ;  /* 0x00008c00ff0d7b82 */ /* 0x000f300000000800 */
[----:B------:R-:W-:Y:S01]  /*0090*/  S2UR UR32, SR_CTAID.Y ;  /* 0x00000000002079c3 */ /* 0x000fe20000002600 */
[----:B--2---:R-:W-:-:S03]  /*00a0*/  ULEA UR20, UR4, UR20, 0x18 ;  /* 0x0000001404147291 */ /* 0x004fc6000f8ec03f */
[----:B------:R-:W-:Y:S01]  /*00b0*/  ULDC UR4, c[0x0][0x10] ;  /* 0x0000040000047ab9 */ /* 0x000fe20000000800 */
[----:B-1----:R-:W-:-:S03]  /*00c0*/  LOP3.LUT R6, R0, 0xff, RZ, 0xc0, !PT ;  /* 0x000000ff00067812 */ /* 0x002fc600078ec0ff */
[----:B------:R-:W1:Y:S01]  /*00d0*/  S2UR UR5, SR_CTAID.Z ;  /* 0x00000000000579c3 */ /* 0x000e620000002700 */
[----:B---3--:R-:W-:Y:S01]  /*00e0*/  VIADD R4, R4, 0xffffffff ;  /* 0xffffffff04047836 */ /* 0x008fe20000000000 */
[C---:B------:R-:W-:Y:S02]  /*00f0*/  ISETP.GE.U32.AND P0, PT, R6.reuse, 0x20, PT ;  /* 0x000000200600780c */ /* 0x040fe40003f06070 */
[C---:B------:R-:W-:Y:S02]  /*0100*/  ISETP.NE.U32.AND P2, PT, R6.reuse, RZ, PT ;  /* 0x000000ff0600720c */ /* 0x040fe40003f45070 */
[----:B------:R-:W-:Y:S02]  /*0110*/  LEA R12, R6, UR20, 0x2 ;  /* 0x00000014060c7c11 */ /* 0x000fe4000f8e10ff */
[----:B------:R-:W2:Y:S01]  /*0120*/  S2UR UR33, SR_CTAID.X ;  /* 0x00000000002179c3 */ /* 0x000ea20000002500 */
[----:B----4-:R-:W-:-:S06]  /*0130*/  VIADD R9, R13, 0xffffffff ;  /* 0xffffffff0d097836 */ /* 0x010fcc0000000000 */
[----:B------:R3:W-:Y:S01]  /*0140*/  @!P0 STS [R12], RZ ;  /* 0x000000ff0c008388 */ /* 0x0007e20000000800 */
[----:B------:R-:W-:-:S03]  /*0150*/  NOP ;  /* 0x0000000000007918 */ /* 0x000fc60000000000 */
[----:B------:R3:W-:Y:S01]  /*0160*/  @!P2 STS [UR20+0x24], R4 ;  /* 0x00002404ff00a988 */ /* 0x0007e20008000814 */
[----:B-1----:R-:W-:-:S03]  /*0170*/  UIMAD UR4, UR5, UR4, UR32 ;  /* 0x00000004050472a4 */ /* 0x002fc6000f8e0220 */
[----:B------:R3:W-:Y:S01]  /*0180*/  @!P2 STS [UR20+0x20], R9 ;  /* 0x00002009ff00a988 */ /* 0x0007e20008000814 */
[----:B--2---:R-:W-:-:S04]  /*0190*/  UIMAD UR4, UR4, UR6, UR33 ;  /* 0x00000006040472a4 */ /* 0x004fc8000f8e0221 */
[----:B------:R-:W-:-:S03]  /*01a0*/  UIMAD UR5, UR4, 0x180, URZ ;  /* 0x00000180040578a4 */ /* 0x000fc6000f8e023f */
[----:B------:R-:W-:Y:S01]  /*01b0*/  UMOV UR4, URZ ;  /* 0x0000003f00047c82 */ /* 0x000fe20008000000 */
[----:B------:R-:W-:-:S04]  /*01c0*/  UIADD3 UR22, UP0, UR5, UR26, URZ ;  /* 0x0000001a05167290 */ /* 0x000fc8000ff1e03f */
[----:B------:R-:W-:Y:S01]  /*01d0*/  ULEA.HI.X.SX32 UR23, UR5, UR27, 0x1, UP0 ;  /* 0x0000001b05177291 */ /* 0x000fe200080f0e3f */
[----:B---3--:R-:W-:Y:S11]  /*01e0*/  @P2 BRA `(.L_x_1) ;  /* 0x0000000000182947 */ /* 0x008ff60003800000 */
[----:B------:R-:W1:Y:S01]  /*01f0*/  LDS R2, [UR20+0x8] ;  /* 0x00000814ff027984 */ /* 0x000e620008000800 */
[----:B------:R-:W2:Y:S01]  /*0200*/  LDC.64 R10, c[0x0][0x210] ;  /* 0x00008400ff0a7b82 */ /* 0x000ea20000000a00 */
[----:B------:R-:W-:Y:S02]  /*0210*/  IMAD.MOV.U32 R3, RZ, RZ, 0x70 ;  /* 0x00000070ff037424 */ /* 0x000fe400078e00ff */
[----:B--2---:R2:W-:Y:S03]  /*0220*/  STS.64 [UR20], R10 ;  /* 0x0000000aff007988 */ /* 0x0045e60008000a14 */
[----:B-1----:R-:W-:-:S05]  /*0230*/  LOP3.LUT R2, R2, 0x10, R3, 0xd8, !PT ;  /* 0x0000001002027812 */ /* 0x002fca00078ed803 */
[----:B------:R2:W-:Y:S02]  /*0240*/  STS [UR20+0x8], R2 ;  /* 0x00000802ff007988 */ /* 0x0005e40008000814 */
.L_x_1:
[----:B------:R-:W-:Y:S05]  /*0250*/  BSYNC B0 ;  /* 0x0000000000007941 */ /* 0x000fea0003800000 */
.L_x_0:
[----:B------:R-:W-:Y:S04]  /*0260*/  BSSY B0, `(.L_x_2) ;  /* 0x000000a000007945 */ /* 0x000fe80003800000 */
[----:B------:R-:W-:Y:S05]  /*0270*/  @P2 BRA `(.L_x_3) ;  /* 0x0000000000202947 */ /* 0x000fea0003800000 */
[----:B--2---:R-:W1:Y:S01]  /*0280*/  LDS R2, [UR20+0x34] ;  /* 0x00003414ff027984 */ /* 0x004e620008000800 */
[----:B------:R-:W-:Y:S02]  /*0290*/  IMAD.MOV.U32 R3, RZ, RZ, 0x3f000000 ;  /* 0x3f000000ff037424 */ /* 0x000fe400078e00ff */
[----:B------:R-:W-:Y:S01]  /*02a0*/  @!P2 IMAD.MOV.U32 R5, RZ, RZ, 0x7f ;  /* 0x0000007fff05a424 */ /* 0x000fe200078e00ff */
[----:B------:R-:W2:Y:S02]  /*02b0*/  @!P2 LDS R8, [UR20+0x38] ;  /* 0x00003814ff08a984 */ /* 0x000ea40008000800 */
[----:B-1----:R-:W-:Y:S02]  /*02c0*/  LOP3.LUT R2, R2, 0xff000000, R3, 0xb8, !PT ;  /* 0xff00000002027812 */ /* 0x002fe400078eb803 */
[----:B--2---:R-:W-:-:S03]  /*02d0*/  @!P2 LOP3.LUT R3, R8, 0xff, R5, 0xb8, !PT ;  /* 0x000000ff0803a812 */ /* 0x004fc600078eb805 */
[----:B------:R1:W-:Y:S04]  /*02e0*/  STS [UR20+0x34], R2 ;  /* 0x00003402ff007988 */ /* 0x0003e80008000814 */
[----:B------:R1:W-:Y:S02]  /*02f0*/  @!P2 STS [UR20+0x38], R3 ;  /* 0x00003803ff00a988 */ /* 0x0003e40008000814 */
.L_x_3:
[----:B------:R-:W-:Y:S05]  /*0300*/  BSYNC B0 ;  /* 0x0000000000007941 */ /* 0x000fea0003800000 */
.L_x_2:
[----:B------:R-:W-:Y:S04]  /*0310*/  BSSY B0, `(.L_x_4) ;  /* 0x000000e000007945 */ /* 0x000fe80003800000 */
[----:B------:R-:W-:Y:S05]  /*0320*/  @P2 BRA `(.L_x_5) ;  /* 0x0000000000302947 */ /* 0x000fea0003800000 */
[----:B-1----:R-:W1:Y:S01]  /*0330*/  LDS R3, [UR20+0x34] ;  /* 0x00003414ff037984 */ /* 0x002e620008000800 */
[----:B--2---:R-:W2:Y:S03]  /*0340*/  LDC.64 R10, c[0x0][0x238] ;  /* 0x00008e00ff0a7b82 */ /* 0x004ea60000000a00 */
[----:B------:R-:W3:Y:S01]  /*0350*/  LDS R2, [UR20+0x1c] ;  /* 0x00001c14ff027984 */ /* 0x000ee20008000800 */
[C---:B--2---:R-:W-:Y:S01]  /*0360*/  SHF.L.U64.HI R8, R10.reuse, 0x1, R11 ;  /* 0x000000010a087819 */ /* 0x044fe2000001020b */
[----:B------:R-:W-:-:S03]  /*0370*/  IMAD.SHL.U32 R5, R10, 0x2, RZ ;  /* 0x000000020a057824 */ /* 0x000fc600078e00ff */
[--C-:B------:R-:W-:Y:S02]  /*0380*/  SHF.R.U32.HI R7, RZ, 0x4, R8.reuse ;  /* 0x00000004ff077819 */ /* 0x100fe40000011608 */
[----:B------:R-:W-:-:S05]  /*0390*/  SHF.R.U64 R5, R5, 0x4, R8 ;  /* 0x0000000405057819 */ /* 0x000fca0000001208 */
[----:B------:R4:W-:Y:S01]  /*03a0*/  STS [UR20+0xc], R5 ;  /* 0x00000c05ff007988 */ /* 0x0009e20008000814 */
[----:B-1----:R-:W-:Y:S02]  /*03b0*/  LOP3.LUT R3, R3, 0x7, RZ, 0xb8, !PT ;  /* 0x0000000703037812 */ /* 0x002fe400078eb8ff */
[----:B---3--:R-:W-:-:S03]  /*03c0*/  LOP3.LUT R2, R2, 0xf, R7, 0xb8, !PT ;  /* 0x0000000f02027812 */ /* 0x008fc600078eb807 */
[----:B------:R4:W-:Y:S04]  /*03d0*/  STS [UR20+0x34], R3 ;  /* 0x00003403ff007988 */ /* 0x0009e80008000814 */
[----:B------:R4:W-:Y:S02]  /*03e0*/  STS [UR20+0x1c], R2 ;  /* 0x00001c02ff007988 */ /* 0x0009e40008000814 */
.L_x_5:
[----:B------:R-:W-:Y:S05]  /*03f0*/  BSYNC B0 ;  /* 0x0000000000007941 */ /* 0x000fea0003800000 */
.L_x_4:
[----:B------:R-:W-:Y:S04]  /*0400*/  BSSY B1, `(.L_x_6) ;  /* 0x000001a000017945 */ /* 0x000fe80003800000 */
[----:B------:R-:W-:Y:S04]  /*0410*/  BSSY B0, `(.L_x_7) ;  /* 0x0000015000007945 */ /* 0x000fe80003800000 */
[----:B------:R-:W-:Y:S05]  /*0420*/  @P2 BRA `(.L_x_8) ;  /* 0x0000000000202947 */ /* 0x000fea0003800000 */
[----:B-12-4-:R-:W1:Y:S02]  /*0430*/  LDS R2, [UR20+0x34] ;  /* 0x00003414ff027984 */ /* 0x016e640008000800 */
[----:B-1----:R-:W-:-:S05]  /*0440*/  LOP3.LUT R2, R2, 0x38, RZ, 0xb8, !PT ;  /* 0x0000003802027812 */ /* 0x002fca00078eb8ff */
[----:B------:R1:W-:Y:S01]  /*0450*/  STS [UR20+0x34], R2 ;  /* 0x00003402ff007988 */ /* 0x0003e20008000814 */
[----:B------:R-:W-:Y:S05]  /*0460*/  @P2 BRA `(.L_x_9) ;  /* 0x0000000000202947 */ /* 0x000fea0003800000 */
[----:B-1----:R-:W1:Y:S01]  /*0470*/  LDS R2, [UR20+0x8] ;  /* 0x00000814ff027984 */ /* 0x002e620008000800 */
[----:B------:R-:W-:-:S05]  /*0480*/  IMAD.MOV.U32 R3, RZ, RZ, 0x780 ;  /* 0x00000780ff037424 */ /* 0x000fca00078e00ff */
[----:B-1----:R-:W-:-:S05]  /*0490*/  LOP3.LUT R2, R2, 0x500, R3, 0xd8, !PT ;  /* 0x0000050002027812 */ /* 0x002fca00078ed803 */
[----:B------:R3:W-:Y:S02]  /*04a0*/  STS [UR20+0x8], R2 ;  /* 0x00000802ff007988 */ /* 0x0007e40008000814 */
.L_x_8:
[----:B------:R-:W-:Y:S05]  /*04b0*/  @P2 BRA `(.L_x_10) ;  /* 0x0000000000282947 */ /* 0x000fea0003800000 */
[----:B-1234-:R-:W1:Y:S02]  /*04c0*/  LDS R2, [UR20+0x8] ;  /* 0x00000814ff027984 */ /* 0x01ee640008000800 */
[----:B-1----:R-:W-:-:S05]  /*04d0*/  LOP3.LUT R2, R2, 0x1800, RZ, 0xb8, !PT ;  /* 0x0000180002027812 */ /* 0x002fca00078eb8ff */
[----:B------:R2:W-:Y:S02]  /*04e0*/  STS [UR20+0x8], R2 ;  /* 0x00000802ff007988 */ /* 0x0005e40008000814 */
.L_x_9:
[----:B------:R-:W-:Y:S05]  /*04f0*/  @P2 BREAK B0 ;  /* 0x0000000000002942 */ /* 0x000fea0003800000 */
[----:B------:R-:W-:Y:S05]  /*0500*/  @P2 BRA `(.L_x_11) ;  /* 0x0000000000242947 */ /* 0x000fea0003800000 */
[----:B------:R-:W3:Y:S01]  /*0510*/  LDS R3, [UR20+0x8] ;  /* 0x00000814ff037984 */ /* 0x000ee20008000800 */
[----:B-12---:R-:W-:-:S05]  /*0520*/  IMAD.MOV.U32 R2, RZ, RZ, 0x6000 ;  /* 0x00006000ff027424 */ /* 0x006fca00078e00ff */
[----:B---3--:R-:W-:-:S04]  /*0530*/  LOP3.LUT R2, R3, 0x6000, R2, 0xd8, !PT ;  /* 0x0000600003027812 */ /* 0x008fc800078ed802 */
[----:B------:R-:W-:-:S05]  /*0540*/  LOP3.LUT R2, R2, 0x400000, RZ, 0xb8, !PT ;  /* 0x0040000002027812 */ /* 0x000fca00078eb8ff */
[----:B------:R5:W-:Y:S02]  /*0550*/  STS [UR20+0x8], R2 ;  /* 0x00000802ff007988 */ /* 0x000be40008000814 */
.L_x_10:
[----:B------:R-:W-:Y:S05]  /*0560*/  BSYNC B0 ;  /* 0x0000000000007941 */ /* 0x000fea0003800000 */
.L_x_7:
[----:B-12345:R-:W1:Y:S02]  /*0570*/  @!P2 LDS R2, [UR20+0x8] ;  /* 0x00000814ff02a984 */ /* 0x03ee640008000800 */
[----:B-1----:R-:W-:-:S05]  /*0580*/  @!P2 LOP3.LUT R2, R2, 0x8000, RZ, 0xb8, !PT ;  /* 0x000080000202a812 */ /* 0x002fca00078eb8ff */
[----:B------:R3:W-:Y:S02]  /*0590*/  @!P2 STS [UR20+0x8], R2 ;  /* 0x00000802ff00a988 */ /* 0x0007e40008000814 */
.L_x_11:
[----:B------:R-:W-:Y:S05]  /*05a0*/  BSYNC B1 ;  /* 0x0000000000017941 */ /* 0x000fea0003800000 */
.L_x_6:
[----:B------:R-:W-:Y:S05]  /*05b0*/  WARPSYNC.ALL ;  /* 0x0000000000007948 */ /* 0x000fea0003800000 */
[----:B------:R-:W-:Y:S05]  /*05c0*/  @P0 BRA `(.L_x_12) ;  /* 0x0000000000280947 */ /* 0x000fea0003800000 */
[----:B-123--:R-:W1:Y:S01]  /*05d0*/  S2R R2, SR_LANEID ;  /* 0x0000000000027919 */ /* 0x00ee620000000000 */
[----:B------:R-:W-:Y:S05]  /*05e0*/  WARPSYNC.ALL ;  /* 0x0000000000007948 */ /* 0x000fea0003800000 */
[----:B-1----:R-:W-:-:S05]  /*05f0*/  IMAD.SHL.U32 R5, R2, 0x4, RZ ;  /* 0x0000000402057824 */ /* 0x002fca00078e00ff */
[----:B------:R-:W1:Y:S01]  /*0600*/  LDS R7, [R5+UR20] ;  /* 0x0000001405077984 */ /* 0x000e620008000800 */
[----:B------:R-:W-:-:S05]  /*0610*/  IADD3 R2, P1, R5, UR22, RZ ;  /* 0x0000001605027c10 */ /* 0x000fca000ff3e0ff */
[----:B------:R-:W-:-:S05]  /*0620*/  IMAD.X R3, RZ, RZ, UR23, P1 ;  /* 0x00000017ff037e24 */ /* 0x000fca00088e06ff */
[----:B-1----:R4:W5:Y:S01]  /*0630*/  ATOMG.E.EXCH.STRONG.GPU PT, RZ, [R2], R7 ;  /* 0x0000000702ff73a8 */ /* 0x00296200041ee100 */
[----:B------:R-:W-:-:S04]  /*0640*/  DEPBAR {5,4,3,2,1,0} ;  /* 0x0000003f0000791a */ /* 0x000fc80000000000 */
[----:B------:R4:W-:Y:S01]  /*0650*/  UTMACCTL.IV [UR22] ;  /* 0x00000000160079b9 */ /* 0x0009e20008000000 */
[----:B------:R-:W-:Y:S01]  /*0660*/  NOP ;  /* 0x0000000000007918 */ /* 0x000fe20000000000 */
.L_x_12:
[----:B------:R-:W-:Y:S05]  /*0670*/  @P0 BRA `(.L_x_13) ;  /* 0x00000000000c0947 */ /* 0x000fea0003800000 */
[----:B------:R0:W-:Y:S01]  /*0680*/  UTMACMDFLUSH ;  /* 0x00000000000079b7 */ /* 0x0001e20000000000 */
[----:B------:R-:W-:Y:S05]  /*0690*/  @P0 BRA `(.L_x_13) ;  /* 0x0000000000040947 */ /* 0x000fea0003800000 */
[----:B------:R-:W-:-:S04]  /*06a0*/  DEPBAR.LE SB0, 0x0 ;  /* 0x000080000000791a */ /* 0x000fc80000000000 */
.L_x_13:
[----:B------:R-:W-:Y:S05]  /*06b0*/  WARPSYNC.ALL ;  /* 0x0000000000007948 */ /* 0x000fea0003800000 */
[----:B-----5:R-:W-:Y:S06]  /*06c0*/  BAR.SYNC.DEFER_BLOCKING 0x0 ;  /* 0x0000000000007b1d */ /* 0x020fec0000010000 */
[----:B------:R-:W-:Y:S02]  /*06d0*/  BSSY B1, `(.L_x_14) ;  /* 0x000000b000017945 */ /* 0x000fe40003800000 */
[----:B------:R-:W-:Y:S06]  /*06e0*/  BAR.SYNC.DEFER_BLOCKING 0x0 ;  /* 0x0000000000007b1d */ /* 0x000fec0000010000 */
[----:B------:R5:W-:Y:S01]  /*06f0*/  @!P0 STS [R12], RZ ;  /* 0x000000ff0c008388 */ /* 0x000be20000000800 */
[----:B------:R-:W-:Y:S01]  /*0700*/  NOP ;  /* 0x0000000000007918 */ /* 0x000fe20000000000 */
[----:B------:R-:W-:Y:S05]  /*0710*/  @P2 BRA `(.L_x_15) ;  /* 0x0000000000182947 */ /* 0x000fea0003800000 */
[----:B-1234-:R-:W1:Y:S01]  /*0720*/  LDS R2, [UR20+0x8] ;  /* 0x00000814ff027984 */ /* 0x01ee620008000800 */
[----:B------:R-:W2:Y:S01]  /*0730*/  LDC.64 R10, c[0x0][0x218] ;  /* 0x00008600ff0a7b82 */ /* 0x000ea20000000a00 */
[----:B------:R-:W-:Y:S02]  /*0740*/  IMAD.MOV.U32 R3, RZ, RZ, 0x70 ;  /* 0x00000070ff037424 */ /* 0x000fe400078e00ff */
[----:B--2---:R2:W-:Y:S03]  /*0750*/  STS.64 [UR20], R10 ;  /* 0x0000000aff007988 */ /* 0x0045e60008000a14 */
[----:B-1----:R-:W-:-:S05]  /*0760*/  LOP3.LUT R2, R2, 0x10, R3, 0xd8, !PT ;  /* 0x0000001002027812 */ /* 0x002fca00078ed803 */
[----:B------:R2:W-:Y:S02]  /*0770*/  STS [UR20+0x8], R2 ;  /* 0x00000802ff007988 */ /* 0x0005e40008000814 */
.L_x_15:
[----:B----4-:R-:W-:Y:S05]  /*0780*/  BSYNC B1 ;  /* 0x0000000000017941 */ /* 0x010fea0003800000 */
.L_x_14:
[----:B------:R-:W-:Y:S04]  /*0790*/  BSSY B2, `(.L_x_16) ;  /* 0x000000f000027945 */ /* 0x000fe80003800000 */
[----:B------:R-:W-:Y:S04]  /*07a0*/  BSSY B1, `(.L_x_17) ;  /* 0x000000c000017945 */ /* 0x000fe80003800000 */
[----:B------:R-:W-:Y:S05]  /*07b0*/  @P2 BRA `(.L_x_18) ;  /* 0x0000000000282947 */ /* 0x000fea0003800000 */
[----:B-123--:R-:W1:Y:S01]  /*07c0*/  LDS R2, [UR20+0x34] ;  /* 0x00003414ff027984 */ /* 0x00ee620008000800 */
[----:B------:R-:W-:Y:S01]  /*07d0*/  IMAD.MOV.U32 R3, RZ, RZ, 0x3f000000 ;  /* 0x3f000000ff037424 */ /* 0x000fe200078e00ff */
[----:B------:R-:W-:Y:S05]  /*07e0*/  @P2 BREAK B1 ;  /* 0x0000000000012942 */ /* 0x000fea0003800000 */
[----:B-1----:R-:W-:-:S05]  /*07f0*/  LOP3.LUT R2, R2, 0xff000000, R3, 0xb8, !PT ;  /* 0xff00000002027812 */ /* 0x002fca00078eb803 */
[----:B------:R1:W-:Y:S01]  /*0800*/  STS [UR20+0x34], R2 ;  /* 0x00003402ff007988 */ /* 0x0003e20008000814 */
[----:B------:R-:W-:Y:S05]  /*0810*/  @P2 BRA `(.L_x_19) ;  /* 0x0000000000182947 */ /* 0x000fea0003800000 */
[----:B-1----:R-:W1:Y:S01]  /*0820*/  LDS R2, [UR20+0x38] ;  /* 0x00003814ff027984 */ /* 0x002e620008000800 */
[----:B------:R-:W-:-:S05]  /*0830*/  IMAD.MOV.U32 R3, RZ, RZ, 0x7f ;  /* 0x0000007fff037424 */ /* 0x000fca00078e00ff */
[----:B-1----:R-:W-:-:S05]  /*0840*/  LOP3.LUT R2, R2, 0xff, R3, 0xb8, !PT ;  /* 0x000000ff02027812 */ /* 0x002fca00078eb803 */
[----:B------:R4:W-:Y:S02]  /*0850*/  STS [UR20+0x38], R2 ;  /* 0x00003802ff007988 */ /* 0x0009e40008000814 */
.L_x_18:
[----:B------:R-:W-:Y:S05]  /*0860*/  BSYNC B1 ;  /* 0x0000000000017941 */ /* 0x000fea0003800000 */
.L_x_17:
[----:B------:R1:W-:Y:S02]  /*0870*/  @!P2 STS [UR20+0x20], R9 ;  /* 0x00002009ff00a988 */ /* 0x0003e40008000814 */
.L_x_19:
[----:B------:R-:W-:Y:S05]  /*0880*/  BSYNC B2 ;  /* 0x0000000000027941 */ /* 0x000fea0003800000 */
.L_x_16:
[----:B------:R-:W-:Y:S05]  /*0890*/  WARPSYNC.ALL ;  /* 0x0000000000007948 */ /* 0x000fea0003800000 */
[----:B------:R-:W2:Y:S01]  /*08a0*/  LDC R5, c[0x0][0x22c] ;  /* 0x00008b00ff057b82 */ /* 0x000ea20000000800 */
[----:B------:R-:W-:Y:S01]  /*08b0*/  BSSY B2, `(.L_x_20) ;  /* 0x0000010000027945 */ /* 0x000fe20003800000 */
[----:B--2---:R-:W-:-:S05]  /*08c0*/  VIADD R5, R5, 0xffffffff ;  /* 0xffffffff05057836 */ /* 0x004fca0000000000 */
[----:B------:R2:W-:Y:S01]  /*08d0*/  @!P2 STS [UR20+0x24], R5 ;  /* 0x00002405ff00a988 */ /* 0x0005e20008000814 */
[----:B------:R-:W-:Y:S05]  /*08e0*/  @P2 BRA `(.L_x_21) ;  /* 0x0000000000302947 */ /* 0x000fea0003800000 */
[----:B------:R-:W2:Y:S01]  /*08f0*/  LDS R3, [UR20+0x34] ;  /* 0x00003414ff037984 */ /* 0x000ea20008000800 */
[----:B------:R-:W2:Y:S03]  /*0900*/  LDC.64 R10, c[0x0][0x240] ;  /* 0x00009000ff0a7b82 */ /* 0x000ea60000000a00 */
[----:B-1-34-:R-:W1:Y:S01]  /*0910*/  LDS R2, [UR20+0x1c] ;  /* 0x00001c14ff027984 */ /* 0x01ae620008000800 */
[C---:B--2---:R-:W-:Y:S01]  /*0920*/  SHF.L.U64.HI R8, R10.reuse, 0x1, R11 ;  /* 0x000000010a087819 */ /* 0x044fe2000001020b */
[----:B------:R-:W-:-:S03]  /*0930*/  IMAD.SHL.U32 R7, R10, 0x2, RZ ;  /* 0x000000020a077824 */ /* 0x000fc600078e00ff */
[--C-:B------:R-:W-:Y:S02]  /*0940*/  SHF.R.U32.HI R9, RZ, 0x4, R8.reuse ;  /* 0x00000004ff097819 */ /* 0x100fe40000011608 */
[----:B------:R-:W-:-:S05]  /*0950*/  SHF.R.U64 R7, R7, 0x4, R8 ;  /* 0x0000000407077819 */ /* 0x000fca0000001208 */
[----:B------:R2:W-:Y:S01]  /*0960*/  STS [UR20+0xc], R7 ;  /* 0x00000c07ff007988 */ /* 0x0005e20008000814 */
[----:B------:R-:W-:Y:S02]  /*0970*/  LOP3.LUT R3, R3, 0x7, RZ, 0xb8, !PT ;  /* 0x0000000703037812 */ /* 0x000fe400078eb8ff */
[----:B-1----:R-:W-:-:S03]  /*0980*/  LOP3.LUT R2, R2, 0xf, R9, 0xb8, !PT ;  /* 0x0000000f02027812 */ /* 0x002fc600078eb809 */
[----:B------:R2:W-:Y:S04]  /*0990*/  STS [UR20+0x34], R3 ;  /* 0x00003403ff007988 */ /* 0x0005e80008000814 */
[----:B------:R2:W-:Y:S02]  /*09a0*/  STS [UR20+0x1c], R2 ;  /* 0x00001c02ff007988 */ /* 0x0005e40008000814 */
.L_x_21:
[----:B------:R-:W-:Y:S05]  /*09b0*/  BSYNC B2 ;  /* 0x0000000000027941 */ /* 0x000fea0003800000 */
.L_x_20:
[----:B------:R-:W-:Y:S04]  /*09c0*/  BSSY B3, `(.L_x_22) ;  /* 0x000001a000037945 */ /* 0x000fe80003800000 */
[----:B------:R-:W-:Y:S04]  /*09d0*/  BSSY B2, `(.L_x_23) ;  /* 0x0000015000027945 */ /* 0x000fe80003800000 */
[----:B------:R-:W-:Y:S05]  /*09e0*/  @P2 BRA `(.L_x_24) ;  /* 0x0000000000202947 */ /* 0x000fea0003800000 */
[----:B-1234-:R-:W1:Y:S02]  /*09f0*/  LDS R2, [UR20+0x34] ;  /* 0x00003414ff027984 */ /* 0x01ee640008000800 */
[----:B-1----:R-:W-:-:S05]  /*0a00*/  LOP3.LUT R2, R2, 0x38, RZ, 0xb8, !PT ;  /* 0x0000003802027812 */ /* 0x002fca00078eb8ff */
[----:B------:R1:W-:Y:S01]  /*0a10*/  STS [UR20+0x34], R2 ;  /* 0x00003402ff007988 */ /* 0x0003e20008000814 */
[----:B------:R-:W-:Y:S05]  /*0a20*/  @P2 BRA `(.L_x_25) ;  /* 0x0000000000202947 */ /* 0x000fea0003800000 */
[----:B-1----:R-:W1:Y:S01]  /*0a30*/  LDS R2, [UR20+0x8] ;  /* 0x00000814ff027984 */ /* 0x002e620008000800 */
[----:B------:R-:W-:-:S05]  /*0a40*/  IMAD.MOV.U32 R3, RZ, RZ, 0x780 ;  /* 0x00000780ff037424 */ /* 0x000fca00078e00ff */
[----:B-1----:R-:W-:-:S05]  /*0a50*/  LOP3.LUT R2, R2, 0x500, R3, 0xd8, !PT ;  /* 0x0000050002027812 */ /* 0x002fca00078ed803 */
[----:B------:R1:W-:Y:S02]  /*0a60*/  STS [UR20+0x8], R2 ;  /* 0x00000802ff007988 */ /* 0x0003e40008000814 */
.L_x_24:
[----:B------:R-:W-:Y:S05]  /*0a70*/  @P2 BRA `(.L_x_26) ;  /* 0x0000000000282947 */ /* 0x000fea0003800000 */
[----:B-1234-:R-:W1:Y:S02]  /*0a80*/  LDS R2, [UR20+0x8] ;  /* 0x00000814ff027984 */ /* 0x01ee640008000800 */
[----:B-1----:R-:W-:-:S05]  /*0a90*/  LOP3.LUT R2, R2, 0x1800, RZ, 0xb8, !PT ;  /* 0x0000180002027812 */ /* 0x002fca00078eb8ff */
[----:B------:R2:W-:Y:S02]  /*0aa0*/  STS [UR20+0x8], R2 ;  /* 0x00000802ff007988 */ /* 0x0005e40008000814 */
.L_x_25:
[----:B------:R-:W-:Y:S05]  /*0ab0*/  @P2 BREAK B2 ;  /* 0x0000000000022942 */ /* 0x000fea0003800000 */
[----:B------:R-:W-:Y:S05]  /*0ac0*/  @P2 BRA `(.L_x_27) ;  /* 0x0000000000242947 */ /* 0x000fea0003800000 */
[----:B-12---:R-:W1:Y:S01]  /*0ad0*/  LDS R2, [UR20+0x8] ;  /* 0x00000814ff027984 */ /* 0x006e620008000800 */
[----:B------:R-:W-:-:S05]  /*0ae0*/  IMAD.MOV.U32 R3, RZ, RZ, 0x6000 ;  /* 0x00006000ff037424 */ /* 0x000fca00078e00ff */
[----:B-1----:R-:W-:-:S04]  /*0af0*/  LOP3.LUT R2, R2, 0x6000, R3, 0xd8, !PT ;  /* 0x0000600002027812 */ /* 0x002fc800078ed803 */
[----:B------:R-:W-:-:S05]  /*0b00*/  LOP3.LUT R2, R2, 0x400000, RZ, 0xb8, !PT ;  /* 0x0040000002027812 */ /* 0x000fca00078eb8ff */
[----:B------:R1:W-:Y:S02]  /*0b10*/  STS [UR20+0x8], R2 ;  /* 0x00000802ff007988 */ /* 0x0003e40008000814 */
.L_x_26:
[----:B------:R-:W-:Y:S05]  /*0b20*/  BSYNC B2 ;  /* 0x0000000000027941 */ /* 0x000fea0003800000 */
.L_x_23:
[----:B-1234-:R-:W1:Y:S02]  /*0b30*/  @!P2 LDS R2, [UR20+0x8] ;  /* 0x00000814ff02a984 */ /* 0x01ee640008000800 */
[----:B-1----:R-:W-:-:S05]  /*0b40*/  @!P2 LOP3.LUT R2, R2, 0x8000, RZ, 0xb8, !PT ;  /* 0x000080000202a812 */ /* 0x002fca00078eb8ff */
[----:B------:R3:W-:Y:S02]  /*0b50*/  @!P2 STS [UR20+0x8], R2 ;  /* 0x00000802ff00a988 */ /* 0x0007e40008000814 */
.L_x_27:
[----:B------:R-:W-:Y:S05]  /*0b60*/  BSYNC B3 ;  /* 0x0000000000037941 */ /* 0x000fea0003800000 */
.L_x_22:
[----:B------:R-:W-:Y:S05]  /*0b70*/  WARPSYNC.ALL ;  /* 0x0000000000007948 */ /* 0x000fea0003800000 */
[----:B------:R-:W-:-:S04]  /*0b80*/  UIADD3 UR25, UR5, 0x80, URZ ;  /* 0x0000008005197890 */ /* 0x000fc8000fffe03f */
[----:B------:R-:W-:-:S04]  /*0b90*/  UIADD3 UR24, UP0, UR25, UR26, URZ ;  /* 0x0000001a19187290 */ /* 0x000fc8000ff1e03f */
[----:B------:R-:W-:Y:S01]  /*0ba0*/  ULEA.HI.X.SX32 UR25, UR25, UR27, 0x1, UP0 ;  /* 0x0000001b19197291 */ /* 0x000fe200080f0e3f */
[----:B------:R-:W-:Y:S11]  /*0bb0*/  @P0 BRA `(.L_x_28) ;  /* 0x0000000000280947 */ /* 0x000ff60003800000 */
[----:B-123--:R-:W1:Y:S01]  /*0bc0*/  S2R R2, SR_LANEID ;  /* 0x0000000000027919 */ /* 0x00ee620000000000 */
[----:B------:R-:W-:Y:S05]  /*0bd0*/  WARPSYNC.ALL ;  /* 0x0000000000007948 */ /* 0x000fea0003800000 */
[----:B-1----:R-:W-:-:S05]  /*0be0*/  IMAD.SHL.U32 R8, R2, 0x4, RZ ;  /* 0x0000000402087824 */ /* 0x002fca00078e00ff */
[----:B------:R-:W1:Y:S01]  /*0bf0*/  LDS R7, [R8+UR20] ;  /* 0x0000001408077984 */ /* 0x000e620008000800 */
[----:B------:R-:W-:-:S05]  /*0c00*/  IADD3 R2, P1, R8, UR24, RZ ;  /* 0x0000001808027c10 */ /* 0x000fca000ff3e0ff */
[----:B------:R-:W-:-:S05]  /*0c10*/  IMAD.X R3, RZ, RZ, UR25, P1 ;  /* 0x00000019ff037e24 */ /* 0x000fca00088e06ff */
[----:B-1----:R4:W2:Y:S01]  /*0c20*/  ATOMG.E.EXCH.STRONG.GPU PT, RZ, [R2], R7 ;  /* 0x0000000702ff73a8 */ /* 0x0028a200041ee100 */
[----:B------:R-:W-:-:S04]  /*0c30*/  DEPBAR {5,4,3,2,1,0} ;  /* 0x0000003f0000791a */ /* 0x000fc80000000000 */
[----:B------:R4:W-:Y:S01]  /*0c40*/  UTMACCTL.IV [UR24] ;  /* 0x00000000180079b9 */ /* 0x0009e20008000000 */
[----:B------:R-:W-:Y:S01]  /*0c50*/  NOP ;  /* 0x0000000000007918 */ /* 0x000fe20000000000 */
.L_x_28:
[----:B------:R-:W-:Y:S05]  /*0c60*/  @P0 BRA `(.L_x_29) ;  /* 0x00000000000c0947 */ /* 0x000fea0003800000 */
[----:B------:R0:W-:Y:S01]  /*0c70*/  UTMACMDFLUSH ;  /* 0x00000000000079b7 */ /* 0x0001e20000000000 */
[----:B------:R-:W-:Y:S05]  /*0c80*/  @P0 BRA `(.L_x_29) ;  /* 0x0000000000040947 */ /* 0x000fea0003800000 */
[----:B------:R-:W-:-:S04]  /*0c90*/  DEPBAR.LE SB0, 0x0 ;  /* 0x000080000000791a */ /* 0x000fc80000000000 */
.L_x_29:
[----:B------:R-:W-:Y:S05]  /*0ca0*/  WARPSYNC.ALL ;  /* 0x0000000000007948 */ /* 0x000fea0003800000 */
[----:B--2---:R-:W-:Y:S06]  /*0cb0*/  BAR.SYNC.DEFER_BLOCKING 0x0 ;  /* 0x0000000000007b1d */ /* 0x004fec0000010000 */
[----:B------:R-:W-:Y:S02]  /*0cc0*/  BSSY B3, `(.L_x_30) ;  /* 0x000000b000037945 */ /* 0x000fe40003800000 */
[----:B------:R-:W-:Y:S06]  /*0cd0*/  BAR.SYNC.DEFER_BLOCKING 0x0 ;  /* 0x0000000000007b1d */ /* 0x000fec0000010000 */
[----:B------:R2:W-:Y:S01]  /*0ce0*/  @!P0 STS [R12], RZ ;  /* 0x000000ff0c008388 */ /* 0x0005e20000000800 */
[----:B------:R-:W-:Y:S01]  /*0cf0*/  NOP ;  /* 0x0000000000007918 */ /* 0x000fe20000000000 */
[----:B------:R-:W-:Y:S05]  /*0d00*/  @P2 BRA `(.L_x_31) ;  /* 0x0000000000182947 */ /* 0x000fea0003800000 */
[----:B-1-34-:R-:W1:Y:S01]  /*0d10*/  LDS R2, [UR20+0x8] ;  /* 0x00000814ff027984 */ /* 0x01ae620008000800 */
[----:B------:R-:W3:Y:S01]  /*0d20*/  LDC.64 R8, c[0x0][0x220] ;  /* 0x00008800ff087b82 */ /* 0x000ee20000000a00 */
[----:B------:R-:W-:Y:S02]  /*0d30*/  IMAD.MOV.U32 R3, RZ, RZ, 0x70 ;  /* 0x00000070ff037424 */ /* 0x000fe400078e00ff */
[----:B---3--:R3:W-:Y:S03]  /*0d40*/  STS.64 [UR20], R8 ;  /* 0x00000008ff007988 */ /* 0x0087e60008000a14 */
[----:B-1----:R-:W-:-:S05]  /*0d50*/  LOP3.LUT R2, R2, 0x10, R3, 0xd8, !PT ;  /* 0x0000001002027812 */ /* 0x002fca00078ed803 */
[----:B------:R3:W-:Y:S02]  /*0d60*/  STS [UR20+0x8], R2 ;  /* 0x00000802ff007988 */ /* 0x0007e40008000814 */
.L_x_31:
[----:B----4-:R-:W-:Y:S05]  /*0d70*/  BSYNC B3 ;  /* 0x0000000000037941 */ /* 0x010fea0003800000 */
.L_x_30:
[----:B------:R-:W-:Y:S04]  /*0d80*/  BSSY B4, `(.L_x_32) ;  /* 0x0000011000047945 */ /* 0x000fe80003800000 */
[----:B------:R-:W-:Y:S04]  /*0d90*/  BSSY B3, `(.L_x_33) ;  /* 0x000000e000037945 */ /* 0x000fe80003800000 */
[----:B------:R-:W-:Y:S05]  /*0da0*/  @P2 BRA `(.L_x_34) ;  /* 0x0000000000242947 */ /* 0x000fea0003800000 */
[----:B-1-3--:R-:W1:Y:S01]  /*0db0*/  LDS R2, [UR20+0x34] ;  /* 0x00003414ff027984 */ /* 0x00ae620008000800 */
[----:B------:R-:W-:-:S05]  /*0dc0*/  IMAD.MOV.U32 R3, RZ, RZ, 0x3f000000 ;  /* 0x3f000000ff037424 */ /* 0x000fca00078e00ff */
[----:B-1----:R-:W-:-:S05]  /*0dd0*/  LOP3.LUT R2, R2, 0xff000000, R3, 0xb8, !PT ;  /* 0xff00000002027812 */ /* 0x002fca00078eb803 */
[----:B------:R1:W-:Y:S01]  /*0de0*/  STS [UR20+0x34], R2 ;  /* 0x00003402ff007988 */ /* 0x0003e20008000814 */
[----:B------:R-:W-:Y:S05]  /*0df0*/  @P2 BRA `(.L_x_35) ;  /* 0x00000000001c2947 */ /* 0x000fea0003800000 */
[----:B-1----:R-:W1:Y:S01]  /*0e00*/  LDS R2, [UR20+0x38] ;  /* 0x00003814ff027984 */ /* 0x002e620008000800 */
[----:B------:R-:W-:-:S05]  /*0e10*/  IMAD.MOV.U32 R3, RZ, RZ, 0x7f ;  /* 0x0000007fff037424 */ /* 0x000fca00078e00ff */
[----:B-1----:R-:W-:-:S05]  /*0e20*/  LOP3.LUT R2, R2, 0xff, R3, 0xb8, !PT ;  /* 0x000000ff02027812 */ /* 0x002fca00078eb803 */
[----:B------:R4:W-:Y:S02]  /*0e30*/  STS [UR20+0x38], R2 ;  /* 0x00003802ff007988 */ /* 0x0009e40008000814 */
.L_x_34:
[----:B------:R-:W-:Y:S05]  /*0e40*/  @P2 BREAK B3 ;  /* 0x0000000000032942 */ /* 0x000fea0003800000 */
[----:B------:R-:W-:Y:S05]  /*0e50*/  @P2 BRA `(.L_x_36) ;  /* 0x00000000000c2947 */ /* 0x000fea0003800000 */
[----:B------:R1:W-:Y:S02]  /*0e60*/  STS [UR20+0x20], R5 ;  /* 0x00002005ff007988 */ /* 0x0003e40008000814 */
.L_x_35:
[----:B------:R-:W-:Y:S05]  /*0e70*/  BSYNC B3 ;  /* 0x0000000000037941 */ /* 0x000fea0003800000 */
.L_x_33:
[----:B------:R1:W-:Y:S02]  /*0e80*/  @!P2 STS [UR20+0x24], R4 ;  /* 0x00002404ff00a988 */ /* 0x0003e40008000814 */
.L_x_36:
[----:B------:R-:W-:Y:S05]  /*0e90*/  BSYNC B4 ;  /* 0x0000000000047941 */ /* 0x000fea0003800000 */
.L_x_32:
[----:B------:R-:W-:Y:S05]  /*0ea0*/  WARPSYNC.ALL ;  /* 0x0000000000007948 */ /* 0x000fea0003800000 */
[----:B------:R-:W-:Y:S04]  /*0eb0*/  BSSY B4, `(.L_x_37) ;  /* 0x000000e000047945 */ /* 0x000fe80003800000 */
[----:B------:R-:W-:Y:S05]  /*0ec0*/  @P2 BRA `(.L_x_38) ;  /* 0x0000000000302947 */ /* 0x000fea0003800000 */
[----:B------:R-:W5:Y:S01]  /*0ed0*/  LDS R3, [UR20+0x34] ;  /* 0x00003414ff037984 */ /* 0x000f620008000800 */
[----:B-1----:R-:W1:Y:S03]  /*0ee0*/  LDC.64 R4, c[0x0][0x248] ;  /* 0x00009200ff047b82 */ /* 0x002e660000000a00 */
[----:B---34-:R-:W3:Y:S01]  /*0ef0*/  LDS R2, [UR20+0x1c] ;  /* 0x00001c14ff027984 */ /* 0x018ee20008000800 */
[C---:B-1----:R-:W-:Y:S01]  /*0f00*/  SHF.L.U64.HI R5, R4.reuse, 0x1, R5 ;  /* 0x0000000104057819 */ /* 0x042fe20000010205 */
[----:B------:R-:W-:-:S03]  /*0f10*/  IMAD.SHL.U32 R4, R4, 0x2, RZ ;  /* 0x0000000204047824 */ /* 0x000fc600078e00ff */
[--C-:B------:R-:W-:Y:S02]  /*0f20*/  SHF.R.U32.HI R7, RZ, 0x4, R5.reuse ;  /* 0x00000004ff077819 */ /* 0x100fe40000011605 */
[----:B------:R-:W-:-:S05]  /*0f30*/  SHF.R.U64 R4, R4, 0x4, R5 ;  /* 0x0000000404047819 */ /* 0x000fca0000001205 */
[----:B------:R1:W-:Y:S01]  /*0f40*/  STS [UR20+0xc], R4 ;  /* 0x00000c04ff007988 */ /* 0x0003e20008000814 */
[----:B-----5:R-:W-:Y:S02]  /*0f50*/  LOP3.LUT R3, R3, 0x7, RZ, 0xb8, !PT ;  /* 0x0000000703037812 */ /* 0x020fe400078eb8ff */
[----:B---3--:R-:W-:-:S03]  /*0f60*/  LOP3.LUT R2, R2, 0xf, R7, 0xb8, !PT ;  /* 0x0000000f02027812 */ /* 0x008fc600078eb807 */
[----:B------:R1:W-:Y:S04]  /*0f70*/  STS [UR20+0x34], R3 ;  /* 0x00003403ff007988 */ /* 0x0003e80008000814 */
[----:B------:R1:W-:Y:S02]  /*0f80*/  STS [UR20+0x1c], R2 ;  /* 0x00001c02ff007988 */ /* 0x0003e40008000814 */
.L_x_38:
[----:B------:R-:W-:Y:S05]  /*0f90*/  BSYNC B4 ;  /* 0x0000000000047941 */ /* 0x000fea0003800000 */
.L_x_37:
        /* <DEDUP_REMOVED lines=11> */
.L_x_41:
[----:B------:R-:W-:Y:S05]  /*1050*/  @P2 BRA `(.L_x_43) ;  /* 0x0000000000282947 */ /* 0x000fea0003800000 */
[----:B-1-34-:R-:W1:Y:S02]  /*1060*/  LDS R2, [UR20+0x8] ;  /* 0x00000814ff027984 */ /* 0x01ae640008000800 */
[----:B-1----:R-:W-:-:S05]  /*1070*/  LOP3.LUT R2, R2, 0x1800, RZ, 0xb8, !PT ;  /* 0x0000180002027812 */ /* 0x002fca00078eb8ff */
[----:B------:R3:W-:Y:S02]  /*1080*/  STS [UR20+0x8], R2 ;  /* 0x00000802ff007988 */ /* 0x0007e40008000814 */
.L_x_42:
[----:B------:R-:W-:Y:S05]  /*1090*/  @P2 BREAK B5 ;  /* 0x0000000000052942 */ /* 0x000fea0003800000 */
[----:B------:R-:W-:Y:S05]  /*10a0*/  @P2 BRA `(.L_x_44) ;  /* 0x0000000000242947 */ /* 0x000fea0003800000 */
[----:B-1-3--:R-:W1:Y:S01]  /*10b0*/  LDS R2, [UR20+0x8] ;  /* 0x00000814ff027984 */ /* 0x00ae620008000800 */
[----:B------:R-:W-:-:S05]  /*10c0*/  IMAD.MOV.U32 R3, RZ, RZ, 0x6000 ;  /* 0x00006000ff037424 */ /* 0x000fca00078e00ff */
[----:B-1----:R-:W-:-:S04]  /*10d0*/  LOP3.LUT R2, R2, 0x6000, R3, 0xd8, !PT ;  /* 0x0000600002027812 */ /* 0x002fc800078ed803 */
[----:B------:R-:W-:-:S05]  /*10e0*/  LOP3.LUT R2, R2, 0x400000, RZ, 0xb8, !PT ;  /* 0x0040000002027812 */ /* 0x000fca00078eb8ff */
[----:B------:R1:W-:Y:S02]  /*10f0*/  STS [UR20+0x8], R2 ;  /* 0x00000802ff007988 */ /* 0x0003e40008000814 */
.L_x_43:
[----:B------:R-:W-:Y:S05]  /*1100*/  BSYNC B5 ;  /* 0x0000000000057941 */ /* 0x000fea0003800000 */
.L_x_40:
[----:B-1-34-:R-:W1:Y:S02]  /*1110*/  @!P2 LDS R2, [UR20+0x8] ;  /* 0x00000814ff02a984 */ /* 0x01ae640008000800 */
[----:B-1----:R-:W-:-:S05]  /*1120*/  @!P2 LOP3.LUT R2, R2, 0x8000, RZ, 0xb8, !PT ;  /* 0x000080000202a812 */ /* 0x002fca00078eb8ff */
[----:B------:R4:W-:Y:S02]  /*1130*/  @!P2 STS [UR20+0x8], R2 ;  /* 0x00000802ff00a988 */ /* 0x0009e40008000814 */
.L_x_44:
[----:B------:R-:W-:Y:S05]  /*1140*/  BSYNC B4 ;  /* 0x0000000000047941 */ /* 0x000fea0003800000 */
.L_x_39:
[----:B------:R-:W-:Y:S05]  /*1150*/  WARPSYNC.ALL ;  /* 0x0000000000007948 */ /* 0x000fea0003800000 */
[----:B------:R-:W-:Y:S01]  /*1160*/  UIADD3 UR5, UR5, 0x100, URZ ;  /* 0x0000010005057890 */ /* 0x000fe2000fffe03f */
[----:B------:R-:W-:Y:S01]  /*1170*/  ISETP.GE.AND P1, PT, R13, 0x1, PT ;  /* 0x000000010d00780c */ /* 0x000fe20003f26270 */
[----:B------:R-:W-:Y:S01]  /*1180*/  IMAD.MOV.U32 R24, RZ, RZ, RZ ;  /* 0x000000ffff187224 */ /* 0x000fe200078e00ff */
[----:B------:R-:W-:Y:S01]  /*1190*/  SHF.R.U32.HI R7, RZ, 0x5, R0 ;  /* 0x00000005ff077819 */ /* 0x000fe20000011600 */
[----:B------:R-:W-:-:S04]  /*11a0*/  UIADD3 UR26, UP0, UR5, UR26, URZ ;  /* 0x0000001a051a7290 */ /* 0x000fc8000ff1e03f */
[----:B------:R-:W-:Y:S01]  /*11b0*/  ULEA.HI.X.SX32 UR27, UR5, UR27, 0x1, UP0 ;  /* 0x0000001b051b7291 */ /* 0x000fe200080f0e3f */
[----:B------:R-:W-:Y:S11]  /*11c0*/  @P0 BRA `(.L_x_45) ;  /* 0x0000000000280947 */ /* 0x000ff60003800000 */
[----:B-1-34-:R-:W1:Y:S01]  /*11d0*/  S2R R2, SR_LANEID ;  /* 0x0000000000027919 */ /* 0x01ae620000000000 */
[----:B------:R-:W-:Y:S05]  /*11e0*/  WARPSYNC.ALL ;  /* 0x0000000000007948 */ /* 0x000fea0003800000 */
[----:B-1----:R-:W-:-:S05]  /*11f0*/  IMAD.SHL.U32 R4, R2, 0x4, RZ ;  /* 0x0000000402047824 */ /* 0x002fca00078e00ff */
[----:B------:R-:W1:Y:S01]  /*1200*/  LDS R5, [R4+UR20] ;  /* 0x0000001404057984 */ /* 0x000e620008000800 */
[----:B------:R-:W-:-:S05]  /*1210*/  IADD3 R2, P3, R4, UR26, RZ ;  /* 0x0000001a04027c10 */ /* 0x000fca000ff7e0ff */
[----:B------:R-:W-:-:S05]  /*1220*/  IMAD.X R3, RZ, RZ, UR27, P3 ;  /* 0x0000001bff037e24 */ /* 0x000fca00098e06ff */
[----:B-1----:R1:W3:Y:S01]  /*1230*/  ATOMG.E.EXCH.STRONG.GPU PT, RZ, [R2], R5 ;  /* 0x0000000502ff73a8 */ /* 0x0022e200041ee100 */
[----:B------:R-:W-:-:S04]  /*1240*/  DEPBAR {5,4,3,2,1,0} ;  /* 0x0000003f0000791a */ /* 0x000fc80000000000 */
[----:B------:R1:W-:Y:S01]  /*1250*/  UTMACCTL.IV [UR26] ;  /* 0x000000001a0079b9 */ /* 0x0003e20008000000 */
[----:B------:R-:W-:Y:S01]  /*1260*/  NOP ;  /* 0x0000000000007918 */ /* 0x000fe20000000000 */
.L_x_45:
[----:B------:R-:W-:Y:S05]  /*1270*/  @P0 BRA `(.L_x_46) ;  /* 0x00000000000c0947 */ /* 0x000fea0003800000 */
[----:B------:R0:W-:Y:S01]  /*1280*/  UTMACMDFLUSH ;  /* 0x00000000000079b7 */ /* 0x0001e20000000000 */
[----:B------:R-:W-:Y:S05]  /*1290*/  @P0 BRA `(.L_x_46) ;  /* 0x0000000000040947 */ /* 0x000fea0003800000 */
[----:B------:R-:W-:-:S04]  /*12a0*/  DEPBAR.LE SB0, 0x0 ;  /* 0x000080000000791a */ /* 0x000fc80000000000 */
.L_x_46:
[----:B------:R-:W-:Y:S05]  /*12b0*/  WARPSYNC.ALL ;  /* 0x0000000000007948 */ /* 0x000fea0003800000 */
[----:B---3--:R-:W-:Y:S01]  /*12c0*/  BAR.SYNC.DEFER_BLOCKING 0x0 ;  /* 0x0000000000007b1d */ /* 0x008fe20000010000 */
[----:B------:R-:W-:Y:S01]  /*12d0*/  R2UR UR21, R7 ;  /* 0x00000000071572ca */ /* 0x000fe200000e0000 */
[----:B------:R-:W-:Y:S01]  /*12e0*/  USHF.L.U32 UR15, UR32, 0x7, URZ ;  /* 0x00000007200f7899 */ /* 0x000fe2000800063f */
[----:B------:R-:W-:Y:S01]  /*12f0*/  IMAD.MOV.U32 R25, RZ, RZ, RZ ;  /* 0x000000ffff197224 */ /* 0x000fe200078e00ff */
[----:B------:R-:W-:Y:S01]  /*1300*/  USHF.L.U32 UR11, UR33, 0x7, URZ ;  /* 0x00000007210b7899 */ /* 0x000fe2000800063f */
[----:B------:R-:W-:Y:S01]  /*1310*/  CS2R R26, SRZ ;  /* 0x00000000001a7805 */ /* 0x000fe2000001ff00 */
[----:B------:R-:W-:Y:S01]  /*1320*/  VOTEU.ALL UP0, P2 ;  /* 0x00000000003f7886 */ /* 0x000fe20001000000 */
[----:B------:R-:W-:Y:S01]  /*1330*/  UMOV UR6, 0x1 ;  /* 0x0000000100067882 */ /* 0x000fe20000000000 */
[----:B------:R-:W-:Y:S01]  /*1340*/  VOTEU.ALL UP1, P2 ;  /* 0x00000000003f7886 */ /* 0x000fe20001020000 */
[----:B------:R-:W-:-:S02]  /*1350*/  CS2R R28, SRZ ;  /* 0x00000000001c7805 */ /* 0x000fc4000001ff00 */
[----:B------:R-:W-:Y:S01]  /*1360*/  CS2R R30, SRZ ;  /* 0x00000000001e7805 */ /* 0x000fe2000001ff00 */
[----:B------:R-:W-:-:S04]  /*1370*/  @!UP0 UIADD3 UR8, -UR6, 0x100000, URZ ;  /* 0x0010000006088890 */ /* 0x000fc8000fffe13f */
[----:B------:R-:W-:Y:S02]  /*1380*/  @!UP0 USHF.L.U32 UR9, UR8, 0xb, URZ ;  /* 0x0000000b08098899 */ /* 0x000fe4000800063f */
[----:B------:R-:W-:Y:S01]  /*1390*/  @!UP0 USHF.L.U32 UR8, UR8, 0x1, URZ ;  /* 0x0000000108088899 */ /* 0x000fe2000800063f */
[----:B------:R-:W-:Y:S01]  /*13a0*/  CS2R R32, SRZ ;  /* 0x0000000000207805 */ /* 0x000fe2000001ff00 */
[----:B------:R-:W-:-:S04]  /*13b0*/  @!UP0 UIADD3 UR6, -UR6, 0x100000, URZ ;  /* 0x0010000006068890 */ /* 0x000fc8000fffe13f */
[----:B------:R-:W-:Y:S02]  /*13c0*/  @!UP0 USHF.L.U32 UR7, UR6, 0xb, URZ ;  /* 0x0000000b06078899 */ /* 0x000fe4000800063f */
[----:B------:R-:W-:Y:S01]  /*13d0*/  @!UP0 USHF.L.U32 UR6, UR6, 0x1, URZ ;  /* 0x0000000106068899 */ /* 0x000fe2000800063f */
[----:B------:R-:W-:Y:S01]  /*13e0*/  CS2R R34, SRZ ;  /* 0x0000000000227805 */ /* 0x000fe2000001ff00 */
[----:B------:R-:W-:Y:S01]  /*13f0*/  VOTEU.ALL UP0, P2 ;  /* 0x00000000003f7886 */ /* 0x000fe20001000000 */
[----:B------:R-:W-:Y:S02]  /*1400*/  CS2R R36, SRZ ;  /* 0x0000000000247805 */ /* 0x000fe4000001ff00 */
[----:B------:R-:W-:Y:S02]  /*1410*/  CS2R R38, SRZ ;  /* 0x0000000000267805 */ /* 0x000fe4000001ff00 */
[----:B------:R-:W-:Y:S02]  /*1420*/  CS2R R40, SRZ ;  /* 0x0000000000287805 */ /* 0x000fe4000001ff00 */
[----:B------:R-:W-:-:S02]  /*1430*/  CS2R R42, SRZ ;  /* 0x00000000002a7805 */ /* 0x000fc4000001ff00 */
[----:B------:R-:W-:Y:S02]  /*1440*/  CS2R R44, SRZ ;  /* 0x00000000002c7805 */ /* 0x000fe4000001ff00 */
[----:B------:R-:W-:Y:S02]  /*1450*/  CS2R R46, SRZ ;  /* 0x00000000002e7805 */ /* 0x000fe4000001ff00 */
[----:B------:R-:W-:Y:S02]  /*1460*/  CS2R R48, SRZ ;  /* 0x0000000000307805 */ /* 0x000fe4000001ff00 */
[----:B------:R-:W-:Y:S01]  /*1470*/  CS2R R50, SRZ ;  /* 0x0000000000327805 */ /* 0x000fe2000001ff00 */
[----:B------:R-:W3:Y:S02]  /*1480*/  FENCE.VIEW.ASYNC.S ;  /* 0x00000000000073c6 */ /* 0x000ee40000000000 */
[----:B---3--:R3:W4:Y:S02]  /*1490*/  @!UP0 SYNCS.EXCH.64 URZ, [UR20+0x10000], UR8 ;  /* 0x01000008143f85b2 */ /* 0x0087240008000100 */
[----:B----4-:R-:W-:Y:S01]  /*14a0*/  BAR.SYNC.DEFER_BLOCKING 0x0 ;  /* 0x0000000000007b1d */ /* 0x010fe20000010000 */
[----:B------:R-:W-:-:S02]  /*14b0*/  CS2R R52, SRZ ;  /* 0x0000000000347805 */ /* 0x000fc4000001ff00 */
[----:B------:R-:W-:Y:S02]  /*14c0*/  CS2R R54, SRZ ;  /* 0x0000000000367805 */ /* 0x000fe4000001ff00 */
[----:B------:R-:W-:Y:S02]  /*14d0*/  CS2R R56, SRZ ;  /* 0x0000000000387805 */ /* 0x000fe4000001ff00 */
[----:B------:R-:W-:Y:S02]  /*14e0*/  CS2R R58, SRZ ;  /* 0x00000000003a7805 */ /* 0x000fe4000001ff00 */
[----:B------:R-:W-:Y:S02]  /*14f0*/  CS2R R60, SRZ ;  /* 0x00000000003c7805 */ /* 0x000fe4000001ff00 */
[----:B------:R-:W-:Y:S02]  /*1500*/  CS2R R62, SRZ ;  /* 0x00000000003e7805 */ /* 0x000fe4000001ff00 */
        /* <DEDUP_REMOVED lines=11> */
[----:B------:R-:W-:Y:S01]  /*15c0*/  CS2R R86, SRZ ;  /* 0x0000000000567805 */ /* 0x000fe2000001ff00 */
[----:B------:R3:W4:Y:S01]  /*15d0*/  @!UP1 SYNCS.EXCH.64 URZ, [UR20+0x10008], UR6 ;  /* 0x01000806143f95b2 */ /* 0x0007220008000100 */
[----:B------:R-:W-:Y:S05]  /*15e0*/  @!P1 BRA `(.L_x_47) ;  /* 0x00000004008c9947 */ /* 0x000fea0003800000 */
        /* <DEDUP_REMOVED lines=31> */
[----:B------:R-:W-:Y:S01]  /*17e0*/  CS2R R86, SRZ ;  /* 0x0000000000567805 */ /* 0x000fe2000001ff00 */
[----:B------:R-:W-:Y:S01]  /*17f0*/  UMOV UR5, URZ ;  /* 0x0000003f00057c82 */ /* 0x000fe20008000000 */
[----:B------:R-:W-:-:S05]  /*1800*/  UMOV UR10, URZ ;  /* 0x0000003f000a7c82 */ /* 0x000fca0008000000 */
.L_x_49:
[----:B----4-:R-:W-:Y:S01]  /*1810*/  BAR.SYNC.DEFER_BLOCKING 0x0 ;  /* 0x0000000000007b1d */ /* 0x010fe20000010000 */
[----:B------:R-:W-:Y:S01]  /*1820*/  ULEA UR18, UR5, UR20, 0x3 ;  /* 0x0000001405127291 */ /* 0x000fe2000f8e183f */
[----:B-1----:R-:W-:Y:S01]  /*1830*/  @!P2 IMAD.MOV.U32 R2, RZ, RZ, 0x8000 ;  /* 0x00008000ff02a424 */ /* 0x002fe200078e00ff */
[----:B------:R-:W-:Y:S01]  /*1840*/  ELECT P0, URZ, PT ;  /* 0x00000000003f782f */ /* 0x000fe20003800000 */
[----:B---3--:R-:W-:-:S03]  /*1850*/  ULEA UR8, UR5, UR20, 0xe ;  /* 0x0000001405087291 */ /* 0x008fc6000f8e703f */
[----:B------:R-:W-:Y:S02]  /*1860*/  ISETP.LT.U32.AND P0, PT, R6, 0x20, P0 ;  /* 0x000000200600780c */ /* 0x000fe40000701070 */
[----:B------:R-:W-:Y:S01]  /*1870*/  ELECT P1, URZ, PT ;  /* 0x00000000003f782f */ /* 0x000fe20003820000 */
[----:B------:R-:W-:-:S03]  /*1880*/  UIADD3 UR12, UR8, 0x8000, URZ ;  /* 0x00008000080c7890 */ /* 0x000fc6000fffe03f */
[----:B------:R-:W-:Y:S01]  /*1890*/  ISETP.LT.U32.AND P1, PT, R6, 0x20, P1 ;  /* 0x000000200600780c */ /* 0x000fe20000f21070 */
[----:B------:R-:W-:-:S06]  /*18a0*/  UMOV UR14, UR10 ;  /* 0x0000000a000e7c82 */ /* 0x000fcc0008000000 */
[----:B------:R-:W-:Y:S01]  /*18b0*/  VOTEU.ANY UP0, P0 ;  /* 0x00000000003f7886 */ /* 0x000fe20000000100 */
[----:B------:R-:W-:Y:S01]  /*18c0*/  VOTEU.ANY UP2, P0 ;  /* 0x00000000003f7886 */ /* 0x000fe20000040100 */
[----:B------:R1:W-:Y:S01]  /*18d0*/  @!P2 SYNCS.ARRIVE.TRANS64 RZ, [UR18+0x10000], R2 ;  /* 0x01000002ffffa9a7 */ /* 0x0003e20008000012 */
[----:B------:R3:W-:Y:S06]  /*18e0*/  MEMBAR.ALL.CTA ;  /* 0x0000000000007992 */ /* 0x0007ec0000008000 */
[----:B---3--:R-:W3:Y:S01]  /*18f0*/  FENCE.VIEW.ASYNC.S ;  /* 0x00000000000073c6 */ /* 0x008ee20000000000 */
[----:B------:R-:W-:Y:S01]  /*1900*/  @UP0 UIADD3 UR9, UR18, 0x10000, URZ ;  /* 0x0001000012090890 */ /* 0x000fe2000fffe03f */
[----:B------:R-:W-:Y:S01]  /*1910*/  @UP0 UMOV UR6, UR22 ;  /* 0x0000001600060c82 */ /* 0x000fe20008000000 */
[----:B------:R-:W-:Y:S01]  /*1920*/  @UP0 UMOV UR7, UR23 ;  /* 0x0000001700070c82 */ /* 0x000fe20008000000 */
[----:B---3--:R-:W-:Y:S01]  /*1930*/  VOTEU.ANY UP1, P1 ;  /* 0x00000000003f7886 */ /* 0x008fe20000820100 */
[----:B------:R-:W-:Y:S01]  /*1940*/  VOTEU.ANY UP3, P1 ;  /* 0x00000000003f7886 */ /* 0x000fe20000860100 */
[----:B-1----:R-:W-:-:S03]  /*1950*/  IMAD.U32 R2, RZ, RZ, UR4 ;  /* 0x00000004ff027e24 */ /* 0x002fc6000f8e00ff */
[----:B------:R-:W-:Y:S01]  /*1960*/  @UP1 UIADD3 UR13, UR18, 0x10000, URZ ;  /* 0x00010000120d1890 */ /* 0x000fe2000fffe03f */
[----:B------:R-:W-:Y:S01]  /*1970*/  @UP1 UMOV UR16, UR24 ;  /* 0x0000001800101c82 */ /* 0x000fe20008000000 */
[----:B------:R-:W-:Y:S01]  /*1980*/  @UP1 UMOV UR17, UR25 ;  /* 0x0000001900111c82 */ /* 0x000fe20008000000 */
[----:B------:R-:W-:Y:S01]  /*1990*/  SHF.L.U32 R2, R2, 0x1f, RZ ;  /* 0x0000001f02027819 */ /* 0x000fe200000006ff */
[----:B------:R-:W-:Y:S06]  /*19a0*/  BAR.SYNC.DEFER_BLOCKING 0x0 ;  /* 0x0000000000007b1d */ /* 0x000fec0000010000 */
[----:B------:R1:W-:Y:S02]  /*19b0*/  @UP2 UTMALDG.2D [UR8], [UR6] ;  /* 0x00000008060025b4 */ /* 0x0003e40008008000 */
[----:B------:R-:W-:Y:S06]  /*19c0*/  BAR.SYNC.DEFER_BLOCKING 0x0 ;  /* 0x0000000000007b1d */ /* 0x000fec0000010000 */
[----:B------:R1:W-:Y:S02]  /*19d0*/  @UP3 UTMALDG.2D [UR12], [UR16] ;  /* 0x0000000c100035b4 */ /* 0x0003e40008008000 */
[----:B------:R-:W-:Y:S06]  /*19e0*/  BAR.SYNC.DEFER_BLOCKING 0x0 ;  /* 0x0000000000007b1d */ /* 0x000fec0000010000 */
[----:B------:R-:W3:Y:S02]  /*19f0*/  SYNCS.PHASECHK.TRANS64.TRYWAIT P0, [UR18+0x10000], R2 ;  /* 0x01000002ff0075a7 */ /* 0x000ee40008000152 */
[----:B-1-3--:R-:W-:Y:S05]  /*1a00*/  @!P0 BRA `(.L_x_48) ;  /* 0x0000000400b88947 */ /* 0x00afea0003800000 */
.L_x_50:
[----:B------:R-:W-:Y:S01]  /*1a10*/  USHF.L.U32 UR6, UR21, 0x7, URZ ;  /* 0x0000000715067899 */ /* 0x000fe2000800063f */
[----:B------:R-:W-:Y:S02]  /*1a20*/  WARPGROUP.DEPBAR.LE gsb0, 0x0 ;  /* 0x00008000000079c5 */ /* 0x000fe40000010000 */
[----:B------:R-:W-:Y:S01]  /*1a30*/  USHF.R.U32.HI UR18, URZ, 0x4, UR12 ;  /* 0x000000043f127899 */ /* 0x000fe2000801160c */
[----:B------:R-:W-:Y:S01]  /*1a40*/  WARPGROUP.ARRIVE ;  /* 0x00000000000079c5 */ /* 0x000fe20000000000 */
[----:B------:R-:W-:Y:S01]  /*1a50*/  ULOP3.LUT UR6, UR6, 0x200, URZ, 0xc0, !UPT ;  /* 0x0000020006067892 */ /* 0x000fe2000f8ec03f */
[----:B------:R-:W1:Y:S01]  /*1a60*/  LDC R2, c[0x0][0x230] ;  /* 0x00008c00ff027b82 */ /* 0x000e620000000800 */
[----:B------:R-:W-:Y:S02]  /*1a70*/  USGXT.U32 UR18, UR18, 0xe ;  /* 0x0000000e1212789a */ /* 0x000fe40008000000 */
[----:B------:R-:W-:Y:S01]  /*1a80*/  ULEA.HI UR6, UR8, UR6, URZ, 0x1c ;  /* 0x0000000608067291 */ /* 0x000fe2000f8fe03f */
[----:B------:R-:W-:Y:S01]  /*1a90*/  UMOV UR17, 0x40000040 ;  /* 0x4000004000117882 */ /* 0x000fe20000000000 */
[----:B------:R-:W-:-:S02]  /*1aa0*/  UMOV UR19, 0x40000040 ;  /* 0x4000004000137882 */ /* 0x000fc40000000000 */
[----:B------:R-:W-:Y:S01]  /*1ab0*/  ULOP3.LUT UR16, UR6, 0x3fff, URZ, 0xc0, !UPT ;  /* 0x00003fff06107892 */ /* 0x000fe2000f8ec03f */
[----:B------:R-:W-:Y:S02]  /*1ac0*/  UMOV UR7, URZ ;  /* 0x0000003f00077c82 */ /* 0x000fe40008000000 */
[----:B------:R-:W-:Y:S01]  /*1ad0*/  UMOV UR6, URZ ;  /* 0x0000003f00067c82 */ /* 0x000fe20008000000 */
[----:B------:R-:W-:Y:S02]  /*1ae0*/  UIADD3 UR10, UR10, 0x40, URZ ;  /* 0x000000400a0a7890 */ /* 0x000fe4000fffe03f */
[----:B------:R-:W-:-:S03]  /*1af0*/  UIADD3 UR5, UR5, 0x1, URZ ;  /* 0x0000000105057890 */ /* 0x000fc6000fffe03f */
[----:B------:R-:W-:Y:S01]  /*1b00*/  HGMMA.64x128x16.F32.BF16 R24, gdesc[UR16], R24 ;  /* 0x01e00000101879f0 */ /* 0x000fe20008701818 */
[----:B------:R-:W-:Y:S02]  /*1b10*/  UIADD3 UR16, UP0, UR16, 0x2, URZ ;  /* 0x0000000210107890 */ /* 0x000fe4000ff1e03f */
[----:B------:R-:W-:Y:S02]  /*1b20*/  UIADD3 UR18, UP1, UR18, 0x2, URZ ;  /* 0x0000000212127890 */ /* 0x000fe4000ff3e03f */
[----:B------:R-:W-:Y:S02]  /*1b30*/  UIADD3.X UR17, UR6, 0x40000040, URZ, UP0, !UPT ;  /* 0x4000004006117890 */ /* 0x000fe400087fe43f */
[----:B------:R-:W-:Y:S01]  /*1b40*/  UIADD3.X UR19, UR7, 0x40000040, URZ, UP1, !UPT ;  /* 0x4000004007137890 */ /* 0x000fe20008ffe43f */
[----:B-1----:R-:W-:Y:S01]  /*1b50*/  ISETP.LE.AND P0, PT, R2, UR10, PT ;  /* 0x0000000a02007c0c */ /* 0x002fe2000bf03270 */
[----:B------:R-:W-:Y:S02]  /*1b60*/  UIADD3.64 UR28, UR16, 0x2, URZ ;  /* 0x00000002101c7897 */ /* 0x000fe4000fffe03f */
[----:B------:R-:W-:-:S02]  /*1b70*/  UIADD3.64 UR30, UR18, 0x2, URZ ;  /* 0x00000002121e7897 */ /* 0x000fc4000fffe03f */
[----:B------:R-:W-:-:S04]  /*1b80*/  UISETP.NE.U32.AND UP0, UPT, UR5, 0x2, UPT ;  /* 0x000000020500788c */ /* 0x000fc8000bf05070 */
[----:B------:R-:W-:Y:S02]  /*1b90*/  USEL UR6, URZ, 0x1, UP0 ;  /* 0x000000013f067887 */ /* 0x000fe40008000000 */
[----:B------:R-:W-:Y:S02]  /*1ba0*/  USEL UR5, UR5, URZ, UP0 ;  /* 0x0000003f05057287 */ /* 0x000fe40008000000 */
[----:B------:R-:W-:Y:S01]  /*1bb0*/  ULOP3.LUT UR4, UR4, UR6, URZ, 0x3c, !UPT ;  /* 0x0000000604047292 */ /* 0x000fe2000f8e3c3f */
[----:B------:R-:W-:Y:S01]  /*1bc0*/  HGMMA.64x128x16.F32.BF16 R24, gdesc[UR16], R24 ;  /* 0x01e00000101879f0 */ /* 0x000fe20008701818 */
[----:B------:R-:W-:Y:S02]  /*1bd0*/  UIADD3.64 UR16, UR16, 0x4, URZ ;  /* 0x0000000410107897 */ /* 0x000fe4000fffe03f */
[----:B------:R-:W-:-:S09]  /*1be0*/  UIADD3.64 UR18, UR18, 0x4, URZ ;  /* 0x0000000412127897 */ /* 0x000fd2000fffe03f */
[----:B------:R-:W-:-:S12]  /*1bf0*/  HGMMA.64x128x16.F32.BF16 R24, gdesc[UR28], R24 ;  /* 0x01e000001c1879f0 */ /* 0x000fd80008701818 */
[----:B------:R-:W-:Y:S01]  /*1c00*/  HGMMA.64x128x16.F32.BF16 R24, gdesc[UR16], R24, gsb0 ;  /* 0x01e00000101879f0 */ /* 0x000fe20008001818 */
[----:B------:R-:W-:Y:S05]  /*1c10*/  @!P0 BRA `(.L_x_49) ;  /* 0xfffffff800fc8947 */ /* 0x000fea000383ffff */
.L_x_47:
[----:B------:R-:W-:Y:S02]  /*1c20*/  WARPGROUP.DEPBAR.LE gsb0, 0x0 ;  /* 0x00008000000079c5 */ /* 0x000fe40000010000 */
[----:B----4-:R-:W-:Y:S01]  /*1c30*/  BAR.SYNC.DEFER_BLOCKING 0x0 ;  /* 0x0000000000007b1d */ /* 0x010fe20000010000 */
[C---:B-1----:R-:W-:Y:S01]  /*1c40*/  IMAD.SHL.U32 R2, R0.reuse, 0x80, RZ ;  /* 0x0000008000027824 */ /* 0x042fe200078e00ff */
[----:B------:R-:W-:Y:S01]  /*1c50*/  F2FP.BF16.F32.PACK_AB R24, R25, R24 ;  /* 0x000000181918723e */ /* 0x000fe200000010ff */
[----:B------:R-:W-:Y:S01]  /*1c60*/  IMAD.SHL.U32 R3, R0, 0x10, RZ ;  /* 0x0000001000037824 */ /* 0x000fe200078e00ff */
[----:B------:R-:W-:Y:S02]  /*1c70*/  F2FP.BF16.F32.PACK_AB R25, R27, R26 ;  /* 0x0000001a1b19723e */ /* 0x000fe400000010ff */
[----:B------:R-:W-:Y:S02]  /*1c80*/  ELECT P0, URZ, PT ;  /* 0x00000000003f782f */ /* 0x000fe40003800000 */
[----:B------:R-:W-:Y:S01]  /*1c90*/  LOP3.LUT R2, R2, 0x780, RZ, 0xc0, !PT ;  /* 0x0000078002027812 */ /* 0x000fe200078ec0ff */
[----:B------:R-:W-:Y:S01]  /*1ca0*/  ULOP3.LUT UR21, UR21, 0x1, URZ, 0xc0, !UPT ;  /* 0x0000000115157892 */ /* 0x000fe2000f8ec03f */
[----:B------:R-:W-:Y:S01]  /*1cb0*/  F2FP.BF16.F32.PACK_AB R56, R57, R56 ;  /* 0x000000383938723e */ /* 0x000fe200000010ff */
[----:B------:R-:W-:Y:S01]  /*1cc0*/  UMOV UR10, UR11 ;  /* 0x0000000b000a7c82 */ /* 0x000fe20008000000 */
[----:B------:R-:W-:Y:S01]  /*1cd0*/  LOP3.LUT R3, R2, 0x70, R3, 0xf8, !PT ;  /* 0x0000007002037812 */ /* 0x000fe200078ef803 */
[----:B---3--:R-:W-:Y:S01]  /*1ce0*/  ULEA UR9, UR21, UR15, 0x6 ;  /* 0x0000000f15097291 */ /* 0x008fe2000f8e303f */
[----:B------:R-:W-:Y:S01]  /*1cf0*/  F2FP.BF16.F32.PACK_AB R26, R29, R28 ;  /* 0x0000001c1d1a723e */ /* 0x000fe200000010ff */
[----:B------:R-:W-:Y:S01]  /*1d00*/  ULEA UR8, UR21, UR20, 0xe ;  /* 0x0000001415087291 */ /* 0x000fe2000f8e703f */
[----:B------:R-:W-:Y:S01]  /*1d10*/  LOP3.LUT R3, R3, 0x10, R0, 0x78, !PT ;  /* 0x0000001003037812 */ /* 0x000fe200078e7800 */
[----:B------:R-:W-:Y:S01]  /*1d20*/  IMAD.SHL.U32 R0, R0, 0x40, RZ ;  /* 0x0000004000007824 */ /* 0x000fe200078e00ff */
[----:B------:R-:W-:-:S02]  /*1d30*/  F2FP.BF16.F32.PACK_AB R27, R31, R30 ;  /* 0x0000001e1f1b723e */ /* 0x000fc400000010ff */
[----:B------:R-:W-:Y:S02]  /*1d40*/  F2FP.BF16.F32.PACK_AB R32, R33, R32 ;  /* 0x000000202120723e */ /* 0x000fe400000010ff */
[----:B------:R-:W-:Y:S02]  /*1d50*/  LOP3.LUT R0, R3, 0x3800, R0, 0xf8, !PT ;  /* 0x0000380003007812 */ /* 0x000fe400078ef800 */
[----:B------:R-:W-:Y:S01]  /*1d60*/  F2FP.BF16.F32.PACK_AB R57, R59, R58 ;  /* 0x0000003a3b39723e */ /* 0x000fe200000010ff */
[----:B------:R-:W1:Y:S02]  /*1d70*/  @!P2 SYNCS.CCTL.IV [UR20+0x10000] ;  /* 0x01000000ff00a9b1 */ /* 0x000e640008000014 */
[----:B-1----:R-:W-:Y:S01]  /*1d80*/  BAR.SYNC.DEFER_BLOCKING 0x0 ;  /* 0x0000000000007b1d */ /* 0x002fe20000010000 */
[C---:B------:R-:W-:Y:S01]  /*1d90*/  LOP3.LUT R3, R0.reuse, 0x20, RZ, 0x3c, !PT ;  /* 0x0000002000037812 */ /* 0x040fe200078e3cff */
[C---:B------:R-:W-:Y:S01]  /*1da0*/  VIADD R2, R0.reuse, UR20 ;  /* 0x0000001400027c36 */ /* 0x040fe20008000000 */
[----:B------:R-:W-:-:S02]  /*1db0*/  LOP3.LUT R4, R0, 0x40, RZ, 0x3c, !PT ;  /* 0x0000004000047812 */ /* 0x000fc400078e3cff */
[----:B------:R-:W-:Y:S01]  /*1dc0*/  F2FP.BF16.F32.PACK_AB R33, R35, R34 ;  /* 0x000000222321723e */ /* 0x000fe200000010ff */
[----:B------:R-:W-:Y:S01]  /*1dd0*/  VIADD R3, R3, UR20 ;  /* 0x0000001403037c36 */ /* 0x000fe20008000000 */
[----:B------:R-:W-:Y:S01]  /*1de0*/  F2FP.BF16.F32.PACK_AB R58, R61, R60 ;  /* 0x0000003c3d3a723e */ /* 0x000fe200000010ff */
[----:B------:R-:W-:Y:S01]  /*1df0*/  VIADD R4, R4, UR20 ;  /* 0x0000001404047c36 */ /* 0x000fe20008000000 */
[----:B------:R-:W-:Y:S02]  /*1e00*/  F2FP.BF16.F32.PACK_AB R59, R63, R62 ;  /* 0x0000003e3f3b723e */ /* 0x000fe400000010ff */
[----:B------:R-:W-:Y:S02]  /*1e10*/  F2FP.BF16.F32.PACK_AB R64, R65, R64 ;  /* 0x000000404140723e */ /* 0x000fe400000010ff */
[----:B------:R-:W-:Y:S02]  /*1e20*/  LOP3.LUT R0, R0, 0x60, RZ, 0x3c, !PT ;  /* 0x0000006000007812 */ /* 0x000fe400078e3cff */
[----:B------:R-:W-:-:S02]  /*1e30*/  F2FP.BF16.F32.PACK_AB R34, R37, R36 ;  /* 0x000000242522723e */ /* 0x000fc400000010ff */
[----:B------:R-:W-:Y:S01]  /*1e40*/  F2FP.BF16.F32.PACK_AB R35, R39, R38 ;  /* 0x000000262723723e */ /* 0x000fe200000010ff */
[----:B------:R-:W-:Y:S01]  /*1e50*/  VIADD R0, R0, UR20 ;  /* 0x0000001400007c36 */ /* 0x000fe20008000000 */
[----:B------:R-:W-:Y:S02]  /*1e60*/  F2FP.BF16.F32.PACK_AB R40, R41, R40 ;  /* 0x000000282928723e */ /* 0x000fe400000010ff */
[----:B------:R-:W-:Y:S02]  /*1e70*/  F2FP.BF16.F32.PACK_AB R65, R67, R66 ;  /* 0x000000424341723e */ /* 0x000fe400000010ff */
[----:B------:R-:W-:Y:S01]  /*1e80*/  F2FP.BF16.F32.PACK_AB R41, R43, R42 ;  /* 0x0000002a2b29723e */ /* 0x000fe200000010ff */
[----:B------:R-:W1:Y:S01]  /*1e90*/  @!P2 SYNCS.CCTL.IV [UR20+0x10008] ;  /* 0x01000800ff00a9b1 */ /* 0x000e620008000014 */
[----:B------:R-:W-:Y:S01]  /*1ea0*/  F2FP.BF16.F32.PACK_AB R66, R69, R68 ;  /* 0x000000444542723e */ /* 0x000fe200000010ff */
[----:B-1----:R-:W-:Y:S01]  /*1eb0*/  STSM.16.M88.4 [R2], R24 ;  /* 0x0000001802007844 */ /* 0x002fe20000000200 */
[----:B------:R-:W-:-:S02]  /*1ec0*/  F2FP.BF16.F32.PACK_AB R67, R71, R70 ;  /* 0x000000464743723e */ /* 0x000fc400000010ff */
[----:B------:R-:W-:Y:S01]  /*1ed0*/  F2FP.BF16.F32.PACK_AB R72, R73, R72 ;  /* 0x000000484948723e */ /* 0x000fe200000010ff */
[----:B------:R-:W-:Y:S01]  /*1ee0*/  STSM.16.M88.4 [R2+0x4000], R56 ;  /* 0x0040003802007844 */ /* 0x000fe20000000200 */
[----:B------:R-:W-:Y:S02]  /*1ef0*/  F2FP.BF16.F32.PACK_AB R42, R45, R44 ;  /* 0x0000002c2d2a723e */ /* 0x000fe400000010ff */
[----:B------:R-:W-:Y:S01]  /*1f00*/  F2FP.BF16.F32.PACK_AB R43, R47, R46 ;  /* 0x0000002e2f2b723e */ /* 0x000fe200000010ff */
[----:B------:R-:W-:Y:S01]  /*1f10*/  STSM.16.M88.4 [R3], R32 ;  /* 0x0000002003007844 */ /* 0x000fe20000000200 */
[----:B------:R-:W-:Y:S02]  /*1f20*/  F2FP.BF16.F32.PACK_AB R48, R49, R48 ;  /* 0x000000303130723e */ /* 0x000fe400000010ff */
[----:B------:R-:W-:Y:S01]  /*1f30*/  F2FP.BF16.F32.PACK_AB R73, R75, R74 ;  /* 0x0000004a4b49723e */ /* 0x000fe200000010ff */
[----:B------:R-:W-:Y:S01]  /*1f40*/  STSM.16.M88.4 [R3+0x4000], R64 ;  /* 0x0040004003007844 */ /* 0x000fe20000000200 */
[----:B------:R-:W-:-:S02]  /*1f50*/  F2FP.BF16.F32.PACK_AB R49, R51, R50 ;  /* 0x000000323331723e */ /* 0x000fc400000010ff */
[----:B------:R-:W-:Y:S01]  /*1f60*/  F2FP.BF16.F32.PACK_AB R74, R77, R76 ;  /* 0x0000004c4d4a723e */ /* 0x000fe200000010ff */
[----:B------:R-:W-:Y:S01]  /*1f70*/  STSM.16.M88.4 [R4], R40 ;  /* 0x0000002804007844 */ /* 0x000fe20000000200 */
[----:B------:R-:W-:Y:S02]  /*1f80*/  F2FP.BF16.F32.PACK_AB R75, R79, R78 ;  /* 0x0000004e4f4b723e */ /* 0x000fe400000010ff */
[----:B------:R-:W-:Y:S02]  /*1f90*/  F2FP.BF16.F32.PACK_AB R80, R81, R80 ;  /* 0x000000505150723e */ /* 0x000fe400000010ff */
[----:B------:R-:W-:Y:S01]  /*1fa0*/  F2FP.BF16.F32.PACK_AB R50, R53, R52 ;  /* 0x000000343532723e */ /* 0x000fe200000010ff */
[----:B------:R-:W-:Y:S01]  /*1fb0*/  STSM.16.M88.4 [R4+0x4000], R72 ;  /* 0x0040004804007844 */ /* 0x000fe20000000200 */
[----:B------:R-:W-:Y:S02]  /*1fc0*/  F2FP.BF16.F32.PACK_AB R51, R55, R54 ;  /* 0x000000363733723e */ /* 0x000fe400000010ff */
[----:B------:R-:W-:-:S02]  /*1fd0*/  F2FP.BF16.F32.PACK_AB R81, R83, R82 ;  /* 0x000000525351723e */ /* 0x000fc400000010ff */
[----:B------:R-:W-:Y:S01]  /*1fe0*/  F2FP.BF16.F32.PACK_AB R82, R85, R84 ;  /* 0x000000545552723e */ /* 0x000fe200000010ff */
[----:B------:R-:W-:Y:S01]  /*1ff0*/  STSM.16.M88.4 [R0], R48 ;  /* 0x0000003000007844 */ /* 0x000fe20000000200 */
[----:B------:R-:W-:Y:S02]  /*2000*/  F2FP.BF16.F32.PACK_AB R83, R87, R86 ;  /* 0x000000565753723e */ /* 0x000fe400000010ff */
[----:B------:R-:W-:-:S03]  /*2010*/  ISETP.LT.U32.AND P0, PT, R6, 0x40, P0 ;  /* 0x000000400600780c */ /* 0x000fc60000701070 */
[----:B------:R-:W-:Y:S01]  /*2020*/  STSM.16.M88.4 [R0+0x4000], R80 ;  /* 0x0040005000007844 */ /* 0x000fe20000000200 */
[----:B------:R1:W-:Y:S06]  /*2030*/  MEMBAR.ALL.CTA ;  /* 0x0000000000007992 */ /* 0x0003ec0000008000 */
[----:B-1----:R-:W1:Y:S03]  /*2040*/  FENCE.VIEW.ASYNC.S ;  /* 0x00000000000073c6 */ /* 0x002e660000000000 */
[----:B-1----:R-:W-:Y:S01]  /*2050*/  VOTEU.ANY UP0, P0 ;  /* 0x00000000003f7886 */ /* 0x002fe20000000100 */
[----:B------:R-:W-:-:S04]  /*2060*/  VOTEU.ANY UP1, P0 ;  /* 0x00000000003f7886 */ /* 0x000fc80000020100 */
[----:B------:R-:W-:Y:S01]  /*2070*/  @UP0 UMOV UR6, UR26 ;  /* 0x0000001a00060c82 */ /* 0x000fe20008000000 */
[----:B------:R-:W-:Y:S01]  /*2080*/  @UP0 UMOV UR7, UR27 ;  /* 0x0000001b00070c82 */ /* 0x000fe20008000000 */
[----:B------:R-:W-:Y:S06]  /*2090*/  BAR.SYNC.DEFER_BLOCKING 0x0 ;  /* 0x0000000000007b1d */ /* 0x000fec0000010000 */
[----:B------:R1:W-:Y:S01]  /*20a0*/  @UP1 UTMASTG.2D [UR8], [UR6] ;  /* 0x00000008060013b5 */ /* 0x0003e20008008000 */
[----:B------:R0:W-:Y:S01]  /*20b0*/  UTMACMDFLUSH ;  /* 0x00000000000079b7 */ /* 0x0001e20000000000 */
[----:B------:R-:W-:-:S04]  /*20c0*/  DEPBAR.LE SB0, 0x0 ;  /* 0x000080000000791a */ /* 0x000fc80000000000 */
[----:B------:R-:W-:Y:S06]  /*20d0*/  BAR.SYNC.DEFER_BLOCKING 0x0 ;  /* 0x0000000000007b1d */ /* 0x000fec0000010000 */
[----:B-1----:R-:W-:Y:S05]  /*20e0*/  EXIT ;  /* 0x000000000000794d */ /* 0x002fea0003800000 */
.L_x_48:
[----:B------:R-:W1:Y:S02]  /*20f0*/  SYNCS.PHASECHK.TRANS64.TRYWAIT P0, [UR18+0x10000], R2 ;  /* 0x01000002ff0075a7 */ /* 0x000e640008000152 */
[----:B-1----:R-:W-:Y:S05]  /*2100*/  @!P0 BRA `(.L_x_48) ;  /* 0xfffffffc00f88947 */ /* 0x002fea000383ffff */
[----:B------:R-:W-:Y:S05]  /*2110*/  BRA `(.L_x_50) ;  /* 0xfffffff8003c7947 */ /* 0x000fea000383ffff */
.L_x_51:
[----:B------:R-:W-:-:S00]  /*2120*/  BRA `(.L_x_51) ;  /* 0xfffffffc00fc7947 */ /* 0x000fc0000383ffff */
[----:B------:R-:W-:-:S00]  /*2130*/  NOP ;  /* 0x0000000000007918 */ /* 0x000fc00000000000 */
        /* <DEDUP_REMOVED lines=12> */
.L_x_52:


//--------------------- .nv.shared.gluon_wgmma    --------------------------
	.section	.nv.shared.gluon_wgmma,"aw",@nobits
	.sectionflags	@""
	.align	16
	.zero		1024


//--------------------- .nv.shared.reserved.0     --------------------------
	.section	.nv.shared.reserved.0,"aw",@nobits
	.weak		__nv_reservedSMEM_offset_0_alias
	.size		__nv_reservedSMEM_offset_0_alias, 0, 0
	.other		__nv_reservedSMEM_offset_0_alias,@"STO_CUDA_RESERVED_SHARED STV_DEFAULT"
__nv_reservedSMEM_offset_0_alias:
	.zero		0


//--------------------- .nv.constant0.gluon_wgmma --------------------------
	.section	.nv.constant0.gluon_wgmma,"a",@progbits
	.sectionflags	@""
	.align	4
.nv.constant0.gluon_wgmma:
	.zero		608


//--------------------- SYMBOLS --------------------------

	.type		.nv.reservedSmem.offset0,@object
	.size		.nv.reservedSmem.offset0,0x4
